# CuTe-DSL kernel — source=cudnn_frontend_dsl family=gemm_swiglu
# config = {"ab_dtype": "Float16", "c_dtype": "BFloat16", "mma_mn": [128, 128], "cluster_mn": [1, 1]}


// ===== COMPILED SASS (sm_100a) =====

	.target	sm_100a

	.elftype	@"ET_EXEC"


//--------------------- .note.nv.tkinfo           --------------------------
	.section	.note.nv.tkinfo,"",@"SHT_NOTE"
	.sectionflags	@"SHF_NOTE_NV_TKINFO"
	.tkinfo
        /*0018*/ 	.word	0x00000081
        /*0030*/ 	.string	""
        /*0030*/ 	.string	"ptxas"
        /*0030*/ 	.string	"Cuda compilation tools, release 12.9, V12.9.83"
        /*0030*/ 	.string	"Build system must define TOOLS_VERSION_EXTENDED"
        /*0030*/ 	.string	"-O 3 -arch sm_100a "



//--------------------- .note.nv.cuver            --------------------------
	.section	.note.nv.cuver,"",@"SHT_NOTE"
	.sectionflags	@"SHF_NOTE_NV_CUVER"
        /*0018*/ 	.short	0x0001
        /*001a*/ 	.short	0x0064
        /*001c*/ 	.short	0x0001
        /*001e*/ 	.short	0x0000
        /*0020*/ 	.short	0x0001
        /*0022*/ 	.short	0x0000


//--------------------- .nv.info                  --------------------------
	.section	.nv.info,"",@"SHT_CUDA_INFO"
	.align	4


	//----- nvinfo : EIATTR_REGCOUNT
	.align		4
        /*0000*/ 	.byte	0x04, 0x2f
        /*0002*/ 	.short	(.L_4 - .L_3)
	.align		4
.L_3:
        /*0004*/ 	.word	index@(kernel_cutlass_kernel_cudnngemm_swigludense_gemm_persistent_swigluPersistentDenseGemmKernel_object_at__TiledMMA_ThrLayoutVMNK11110000_PermutationMNK____MMAAtom_ThrID10_ShapeMNK12812816_TV_0)
        /*0008*/ 	.word	0x00000060


	//----- nvinfo : EIATTR_FRAME_SIZE
	.align		4
.L_4:
        /*000c*/ 	.byte	0x04, 0x11
        /*000e*/ 	.short	(.L_6 - .L_5)
	.align		4
.L_5:
        /*0010*/ 	.word	index@($__internal_2_$__cuda_sm10x_tcgen05_guardrail_trap_unallocated_columns_being_dealloced)
        /*0014*/ 	.word	0x00000000


	//----- nvinfo : EIATTR_FRAME_SIZE
	.align		4
.L_6:
        /*0018*/ 	.byte	0x04, 0x11
        /*001a*/ 	.short	(.L_8 - .L_7)
	.align		4
.L_7:
        /*001c*/ 	.word	index@($__internal_1_$__cuda_sm10x_tcgen05_guardrail_trap_phase_invalid_during_alloc)
        /*0020*/ 	.word	0x00000000


	//----- nvinfo : EIATTR_FRAME_SIZE
	.align		4
.L_8:
        /*0024*/ 	.byte	0x04, 0x11
        /*0026*/ 	.short	(.L_10 - .L_9)
	.align		4
.L_9:
        /*0028*/ 	.word	index@($__internal_0_$__cuda_sm10x_tcgen05_guardrail_trap_col_being_dealloced_not_returned_by_alloc)
        /*002c*/ 	.word	0x00000000


	//----- nvinfo : EIATTR_FRAME_SIZE
	.align		4
.L_10:
        /*0030*/ 	.byte	0x04, 0x11
        /*0032*/ 	.short	(.L_12 - .L_11)
	.align		4
.L_11:
        /*0034*/ 	.word	index@(kernel_cutlass_kernel_cudnngemm_swigludense_gemm_persistent_swigluPersistentDenseGemmKernel_object_at__TiledMMA_ThrLayoutVMNK11110000_PermutationMNK____MMAAtom_ThrID10_ShapeMNK12812816_TV_0)
        /*0038*/ 	.word	0x00000000


	//----- nvinfo : EIATTR_MIN_STACK_SIZE
	.align		4
.L_12:
        /*003c*/ 	.byte	0x04, 0x12
        /*003e*/ 	.short	(.L_14 - .L_13)
	.align		4
.L_13:
        /*0040*/ 	.word	index@(kernel_cutlass_kernel_cudnngemm_swigludense_gemm_persistent_swigluPersistentDenseGemmKernel_object_at__TiledMMA_ThrLayoutVMNK11110000_PermutationMNK____MMAAtom_ThrID10_ShapeMNK12812816_TV_0)
        /*0044*/ 	.word	0x00000000
.L_14:


//--------------------- .nv.info.kernel_cutlass_kernel_cudnngemm_swigludense_gemm_persistent_swigluPersistentDenseGemmKernel_object_at__TiledMMA_ThrLayoutVMNK11110000_PermutationMNK____MMAAtom_ThrID10_ShapeMNK12812816_TV_0 --------------------------
	.section	.nv.info.kernel_cutlass_kernel_cudnngemm_swigludense_gemm_persistent_swigluPersistentDenseGemmKernel_object_at__TiledMMA_ThrLayoutVMNK11110000_PermutationMNK____MMAAtom_ThrID10_ShapeMNK12812816_TV_0,"",@"SHT_CUDA_INFO"
	.sectionflags	@""
	.align	4


	//----- nvinfo : EIATTR_CUDA_API_VERSION
	.align		4
        /*0000*/ 	.byte	0x04, 0x37
        /*0002*/ 	.short	(.L_16 - .L_15)
.L_15:
        /*0004*/ 	.word	0x00000081


	//----- nvinfo : EIATTR_KPARAM_INFO
	.align		4
.L_16:
        /*0008*/ 	.byte	0x04, 0x17
        /*000a*/ 	.short	(.L_18 - .L_17)
.L_17:
        /*000c*/ 	.word	0x00000000
        /*0010*/ 	.short	0x0008
        /*0012*/ 	.short	0x0264
        /*0014*/ 	.byte	0x00, 0xf0, 0x11, 0x00


	//----- nvinfo : EIATTR_KPARAM_INFO
	.align		4
.L_18:
        /*0018*/ 	.byte	0x04, 0x17
        /*001a*/ 	.short	(.L_20 - .L_19)
.L_19:
        /*001c*/ 	.word	0x00000000
        /*0020*/ 	.short	0x0007
        /*0022*/ 	.short	0x0258
        /*0024*/ 	.byte	0x00, 0xf0, 0x31, 0x00


	//----- nvinfo : EIATTR_KPARAM_INFO
	.align		4
.L_20:
        /*0028*/ 	.byte	0x04, 0x17
        /*002a*/ 	.short	(.L_22 - .L_21)
.L_21:
        /*002c*/ 	.word	0x00000000
        /*0030*/ 	.short	0x0006
        /*0032*/ 	.short	0x024c
        /*0034*/ 	.byte	0x00, 0xf0, 0x31, 0x00


	//----- nvinfo : EIATTR_KPARAM_INFO
	.align		4
.L_22:
        /*0038*/ 	.byte	0x04, 0x17
        /*003a*/ 	.short	(.L_24 - .L_23)
.L_23:
        /*003c*/ 	.word	0x00000000
        /*0040*/ 	.short	0x0005
        /*0042*/ 	.short	0x0240
        /*0044*/ 	.byte	0x00, 0xf0, 0x31, 0x00


	//----- nvinfo : EIATTR_KPARAM_INFO
	.align		4
.L_24:
        /*0048*/ 	.byte	0x04, 0x17
        /*004a*/ 	.short	(.L_26 - .L_25)
.L_25:
        /*004c*/ 	.word	0x00000000
        /*0050*/ 	.short	0x0004
        /*0052*/ 	.short	0x01c0
        /*0054*/ 	.byte	0x00, 0xf0, 0x01, 0x02


	//----- nvinfo : EIATTR_KPARAM_INFO
	.align		4
.L_26:
        /*0058*/ 	.byte	0x04, 0x17
        /*005a*/ 	.short	(.L_28 - .L_27)
.L_27:
        /*005c*/ 	.word	0x00000000
        /*0060*/ 	.short	0x0003
        /*0062*/ 	.short	0x0140
        /*0064*/ 	.byte	0x00, 0xf0, 0x01, 0x02


	//----- nvinfo : EIATTR_KPARAM_INFO
	.align		4
.L_28:
        /*0068*/ 	.byte	0x04, 0x17
        /*006a*/ 	.short	(.L_30 - .L_29)
.L_29:
        /*006c*/ 	.word	0x00000000
        /*0070*/ 	.short	0x0002
        /*0072*/ 	.short	0x00c0
        /*0074*/ 	.byte	0x00, 0xf0, 0x01, 0x02


	//----- nvinfo : EIATTR_KPARAM_INFO
	.align		4
.L_30:
        /*0078*/ 	.byte	0x04, 0x17
        /*007a*/ 	.short	(.L_32 - .L_31)
.L_31:
        /*007c*/ 	.word	0x00000000
        /*0080*/ 	.short	0x0001
        /*0082*/ 	.short	0x0040
        /*0084*/ 	.byte	0x00, 0xf0, 0x01, 0x02


	//----- nvinfo : EIATTR_KPARAM_INFO
	.align		4
.L_32:
        /*0088*/ 	.byte	0x04, 0x17
        /*008a*/ 	.short	(.L_34 - .L_33)
.L_33:
        /*008c*/ 	.word	0x00000000
        /*0090*/ 	.short	0x0000
        /*0092*/ 	.short	0x0000
        /*0094*/ 	.byte	0x00, 0xf0, 0x0d, 0x00


	//----- nvinfo : EIATTR_AT_ENTRY_FRAGMENTS
	.align		4
.L_34:
        /*0098*/ 	.byte	0x04, 0x4f
        /*009a*/ 	.short	(.L_36 - .L_35)


	//   ....[0]....
.L_35:
        /*009c*/ 	.word	0x00000004


	//----- nvinfo : EIATTR_RESERVED_SMEM_USED
	.align		4
.L_36:
        /*00a0*/ 	.byte	0x01, 0x41
	.zero		2


	//----- nvinfo : EIATTR_SPARSE_MMA_MASK
	.align		4
        /*00a4*/ 	.byte	0x03, 0x50
        /*00a6*/ 	.short	0x0000


	//----- nvinfo : EIATTR_TCGEN05_1CTA_USED
	.align		4
        /*00a8*/ 	.byte	0x01, 0x51
	.zero		2


	//----- nvinfo : EIATTR_MAXREG_COUNT
	.align		4
        /*00ac*/ 	.byte	0x03, 0x1b
        /*00ae*/ 	.short	0x00ff


	//----- nvinfo : EIATTR_NUM_BARRIERS
	.align		4
        /*00b0*/ 	.byte	0x02, 0x4c
        /*00b2*/ 	.byte	0x03
	.zero		1


	//----- nvinfo : EIATTR_INT_WARP_WIDE_INSTR_OFFSETS
	.align		4
        /*00b4*/ 	.byte	0x04, 0x31
        /*00b6*/ 	.short	(.L_38 - .L_37)


	//   ....[0]....
.L_37:
        /*00b8*/ 	.word	0x00003b10


	//   ....[1]....
        /*00bc*/ 	.word	0x00003b40


	//----- nvinfo : EIATTR_COOP_GROUP_MASK_REGIDS
	.align		4
.L_38:
        /*00c0*/ 	.byte	0x04, 0x29
        /*00c2*/ 	.short	(.L_40 - .L_39)


	//   ....[0]....
.L_39:
        /*00c4*/ 	.word	0xffffffff


	//   ....[1]....
        /*00c8*/ 	.word	0xffffffff


	//   ....[2]....
        /*00cc*/ 	.word	0xffffffff


	//   ....[3]....
        /*00d0*/ 	.word	0xffffffff


	//----- nvinfo : EIATTR_COOP_GROUP_INSTR_OFFSETS
	.align		4
.L_40:
        /*00d4*/ 	.byte	0x04, 0x28
        /*00d6*/ 	.short	(.L_42 - .L_41)


	//   ....[0]....
.L_41:
        /*00d8*/ 	.word	0x00001610


	//   ....[1]....
        /*00dc*/ 	.word	0x000018d0


	//   ....[2]....
        /*00e0*/ 	.word	0x00003990


	//   ....[3]....
        /*00e4*/ 	.word	0x00003bf0


	//----- nvinfo : EIATTR_VRC_CTA_INIT_COUNT
	.align		4
.L_42:
        /*00e8*/ 	.byte	0x02, 0x4a
        /*00ea*/ 	.byte	0x80
	.zero		1


	//----- nvinfo : EIATTR_MBARRIER_INSTR_OFFSETS
	.align		4
        /*00ec*/ 	.byte	0x04, 0x39
        /*00ee*/ 	.short	(.L_44 - .L_43)


	//   ....[0]....
.L_43:
        /*00f0*/ 	.word	0x00000260
        /*00f4*/ 	.word	0x000000ff
        /*00f8*/ 	.word	0x00000000
        /*00fc*/ 	.short	0x0100
        /*00fe*/ 	.byte	0x05
	.zero		1


	//   ....[1]....
        /*0100*/ 	.word	0x00000270
        /*0104*/ 	.word	0x000000ff
        /*0108*/ 	.word	0x00000008
        /*010c*/ 	.short	0x0100
        /*010e*/ 	.byte	0x05
	.zero		1


	//   ....[2]....
        /*0110*/ 	.word	0x00000280
        /*0114*/ 	.word	0x000000ff
        /*0118*/ 	.word	0x00000010
        /*011c*/ 	.short	0x0100
        /*011e*/ 	.byte	0x05
	.zero		1


	//   ....[3]....
        /*0120*/ 	.word	0x00000290
        /*0124*/ 	.word	0x000000ff
        /*0128*/ 	.word	0x00000018
        /*012c*/ 	.short	0x0100
        /*012e*/ 	.byte	0x05
	.zero		1


	//   ....[4]....
        /*0130*/ 	.word	0x000002a0
        /*0134*/ 	.word	0x000000ff
        /*0138*/ 	.word	0x00000020
        /*013c*/ 	.short	0x0100
        /*013e*/ 	.byte	0x05
	.zero		1


	//   ....[5]....
        /*0140*/ 	.word	0x000002b0
        /*0144*/ 	.word	0x000000ff
        /*0148*/ 	.word	0x00000028
        /*014c*/ 	.short	0x0100
        /*014e*/ 	.byte	0x05
	.zero		1


	//   ....[6]....
        /*0150*/ 	.word	0x000002c0
        /*0154*/ 	.word	0x000000ff
        /*0158*/ 	.word	0x00000030
        /*015c*/ 	.short	0x0100
        /*015e*/ 	.byte	0x05
	.zero		1


	//   ....[7]....
        /*0160*/ 	.word	0x000002d0
        /*0164*/ 	.word	0x000000ff
        /*0168*/ 	.word	0x00000038
        /*016c*/ 	.short	0x0100
        /*016e*/ 	.byte	0x05
	.zero		1


	//   ....[8]....
        /*0170*/ 	.word	0x000002e0
        /*0174*/ 	.word	0x000000ff
        /*0178*/ 	.word	0x00000040
        /*017c*/ 	.short	0x0100
        /*017e*/ 	.byte	0x05
	.zero		1


	//   ....[9]....
        /*0180*/ 	.word	0x000002f0
        /*0184*/ 	.word	0x000000ff
        /*0188*/ 	.word	0x00000048
        /*018c*/ 	.short	0x0100
        /*018e*/ 	.byte	0x05
	.zero		1


	//   ....[10]....
        /*0190*/ 	.word	0x00000430
        /*0194*/ 	.word	0x000000ff
        /*0198*/ 	.word	0x00000050
        /*019c*/ 	.short	0x0100
        /*019e*/ 	.byte	0x06
	.zero		1


	//   ....[11]....
        /*01a0*/ 	.word	0x00000440
        /*01a4*/ 	.word	0x000000ff
        /*01a8*/ 	.word	0x00000058
        /*01ac*/ 	.short	0x0100
        /*01ae*/ 	.byte	0x06
	.zero		1


	//   ....[12]....
        /*01b0*/ 	.word	0x00000450
        /*01b4*/ 	.word	0x000000ff
        /*01b8*/ 	.word	0x00000060
        /*01bc*/ 	.short	0x0100
        /*01be*/ 	.byte	0x06
	.zero		1


	//   ....[13]....
        /*01c0*/ 	.word	0x00000460
        /*01c4*/ 	.word	0x000000ff
        /*01c8*/ 	.word	0x00000068
        /*01cc*/ 	.short	0x0100
        /*01ce*/ 	.byte	0x06
	.zero		1


	//   ....[14]....
        /*01d0*/ 	.word	0x00000810
        /*01d4*/ 	.word	0x000000ff
        /*01d8*/ 	.word	0x00000028
        /*01dc*/ 	.short	0x010a
        /*01de*/ 	.byte	0x05
	.zero		1


	//   ....[15]....
        /*01e0*/ 	.word	0x00000920
        /*01e4*/ 	.word	0x000000ff
        /*01e8*/ 	.word	0x00000028
        /*01ec*/ 	.short	0x010a
        /*01ee*/ 	.byte	0x09
	.zero		1


	//   ....[16]....
        /*01f0*/ 	.word	0x00000a40
        /*01f4*/ 	.word	0x000000ff
        /*01f8*/ 	.word	0x00000028
        /*01fc*/ 	.short	0x010a
        /*01fe*/ 	.byte	0x1a
	.zero		1


	//   ....[17]....
        /*0200*/ 	.word	0x00000d80
        /*0204*/ 	.word	0x000000ff
        /*0208*/ 	.word	0x00000028
        /*020c*/ 	.short	0x010a
        /*020e*/ 	.byte	0x04
	.zero		1


	//   ....[18]....
        /*0210*/ 	.word	0x000010d0
        /*0214*/ 	.word	0x000000ff
        /*0218*/ 	.word	0x00000000
        /*021c*/ 	.short	0x010a
        /*021e*/ 	.byte	0x06
	.zero		1


	//   ....[19]....
        /*0220*/ 	.word	0x000010f0
        /*0224*/ 	.word	0x000000ff
        /*0228*/ 	.word	0x00000060
        /*022c*/ 	.short	0x010a
        /*022e*/ 	.byte	0x07
	.zero		1


	//   ....[20]....
        /*0230*/ 	.word	0x000012a0
        /*0234*/ 	.word	0x000000ff
        /*0238*/ 	.word	0x00000000
        /*023c*/ 	.short	0x010a
        /*023e*/ 	.byte	0x05
	.zero		1


	//   ....[21]....
        /*0240*/ 	.word	0x00001410
        /*0244*/ 	.word	0x000000ff
        /*0248*/ 	.word	0x00000000
        /*024c*/ 	.short	0x010a
        /*024e*/ 	.byte	0x0b
	.zero		1


	//   ....[22]....
        /*0250*/ 	.word	0x000015b0
        /*0254*/ 	.word	0x000000ff
        /*0258*/ 	.word	0x00000060
        /*025c*/ 	.short	0x010a
        /*025e*/ 	.byte	0x04
	.zero		1


	//   ....[23]....
        /*0260*/ 	.word	0x00001e40
        /*0264*/ 	.word	0x000000ff
        /*0268*/ 	.word	0x00000050
        /*026c*/ 	.short	0x010a
        /*026e*/ 	.byte	0x0b
	.zero		1


	//   ....[24]....
        /*0270*/ 	.word	0x00003720
        /*0274*/ 	.word	0x000000ff
        /*0278*/ 	.word	0x00000060
        /*027c*/ 	.short	0x0101
        /*027e*/ 	.byte	0x0b
	.zero		1


	//   ....[25]....
        /*0280*/ 	.word	0x00003c50
        /*0284*/ 	.word	0x00000000
        /*0288*/ 	.word	0x00000028
        /*028c*/ 	.short	0x010a
        /*028e*/ 	.byte	0xff
	.zero		1


	//   ....[26]....
        /*0290*/ 	.word	0x00003cd0
        /*0294*/ 	.word	0x00000000
        /*0298*/ 	.word	0x00000028
        /*029c*/ 	.short	0x010a
        /*029e*/ 	.byte	0xff
	.zero		1


	//   ....[27]....
        /*02a0*/ 	.word	0x00003d50
        /*02a4*/ 	.word	0x00000000
        /*02a8*/ 	.word	0x00000060
        /*02ac*/ 	.short	0x010a
        /*02ae*/ 	.byte	0xff
	.zero		1


	//   ....[28]....
        /*02b0*/ 	.word	0x00003dd0
        /*02b4*/ 	.word	0x00000000
        /*02b8*/ 	.word	0x00000000
        /*02bc*/ 	.short	0x010a
        /*02be*/ 	.byte	0xff
	.zero		1


	//   ....[29]....
        /*02c0*/ 	.word	0x00003e40
        /*02c4*/ 	.word	0x00000000
        /*02c8*/ 	.word	0x00000060
        /*02cc*/ 	.short	0x010a
        /*02ce*/ 	.byte	0xff
	.zero		1


	//   ....[30]....
        /*02d0*/ 	.word	0x00003eb0
        /*02d4*/ 	.word	0x00000004
        /*02d8*/ 	.word	0x00000050
        /*02dc*/ 	.short	0x010a
        /*02de*/ 	.byte	0xff
	.zero		1


	//----- nvinfo : EIATTR_NUM_MBARRIERS
	.align		4
.L_44:
        /*02e0*/ 	.byte	0x03, 0x38
        /*02e2*/ 	.short	0x000e


	//----- nvinfo : EIATTR_EXIT_INSTR_OFFSETS
	.align		4
        /*02e4*/ 	.byte	0x04, 0x1c
        /*02e6*/ 	.short	(.L_46 - .L_45)


	//   ....[0]....
.L_45:
        /*02e8*/ 	.word	0x000015e0


	//   ....[1]....
        /*02ec*/ 	.word	0x00003c10


	//----- nvinfo : EIATTR_REQNTID
	.align		4
.L_46:
        /*02f0*/ 	.byte	0x04, 0x10
        /*02f2*/ 	.short	(.L_48 - .L_47)
.L_47:
        /*02f4*/ 	.word	0x000000c0
        /*02f8*/ 	.word	0x00000001
        /*02fc*/ 	.word	0x00000001


	//----- nvinfo : EIATTR_CRS_STACK_SIZE
	.align		4
.L_48:
        /*0300*/ 	.byte	0x04, 0x1e
        /*0302*/ 	.short	(.L_50 - .L_49)
.L_49:
        /*0304*/ 	.word	0x00000000


	//----- nvinfo : EIATTR_CBANK_PARAM_SIZE
	.align		4
.L_50:
        /*0308*/ 	.byte	0x03, 0x19
        /*030a*/ 	.short	0x0268


	//----- nvinfo : EIATTR_PARAM_CBANK
	.align		4
        /*030c*/ 	.byte	0x04, 0x0a
        /*030e*/ 	.short	(.L_52 - .L_51)
	.align		4
.L_51:
        /*0310*/ 	.word	index@(.nv.constant0.kernel_cutlass_kernel_cudnngemm_swigludense_gemm_persistent_swigluPersistentDenseGemmKernel_object_at__TiledMMA_ThrLayoutVMNK11110000_PermutationMNK____MMAAtom_ThrID10_ShapeMNK12812816_TV_0)
        /*0314*/ 	.short	0x0380
        /*0316*/ 	.short	0x0268


	//----- nvinfo : EIATTR_SW_WAR
	.align		4
.L_52:
        /*0318*/ 	.byte	0x04, 0x36
        /*031a*/ 	.short	(.L_54 - .L_53)
.L_53:
        /*031c*/ 	.word	0x00000008
.L_54:


//--------------------- .nv.compat                --------------------------
	.section	.nv.compat,"",@"SHT_CUDA_COMPAT_INFO"
	.align	4
        /*0000*/ 	.byte	0x02, 0x02, 0x02, 0x00, 0x02, 0x05, 0x05, 0x00, 0x02, 0x03, 0x01, 0x00, 0x02, 0x06, 0x01, 0x00


//--------------------- .nv.callgraph             --------------------------
	.section	.nv.callgraph,"",@"SHT_CUDA_CALLGRAPH"
	.align	4
	.sectionentsize	8
	.align		4
        /*0000*/ 	.word	0x00000000
	.align		4
        /*0004*/ 	.word	0xffffffff
	.align		4
        /*0008*/ 	.word	0x00000000
	.align		4
        /*000c*/ 	.word	0xfffffffe
	.align		4
        /*0010*/ 	.word	0x00000000
	.align		4
        /*0014*/ 	.word	0xfffffffd
	.align		4
        /*0018*/ 	.word	0x00000000
	.align		4
        /*001c*/ 	.word	0xfffffffc


//--------------------- .text.kernel_cutlass_kernel_cudnngemm_swigludense_gemm_persistent_swigluPersistentDenseGemmKernel_object_at__TiledMMA_ThrLayoutVMNK11110000_PermutationMNK____MMAAtom_ThrID10_ShapeMNK12812816_TV_0 --------------------------
	.section	.text.kernel_cutlass_kernel_cudnngemm_swigludense_gemm_persistent_swigluPersistentDenseGemmKernel_object_at__TiledMMA_ThrLayoutVMNK11110000_PermutationMNK____MMAAtom_ThrID10_ShapeMNK12812816_TV_0,"ax",@progbits
	.align	128
        .global         kernel_cutlass_kernel_cudnngemm_swigludense_gemm_persistent_swigluPersistentDenseGemmKernel_object_at__TiledMMA_ThrLayoutVMNK11110000_PermutationMNK____MMAAtom_ThrID10_ShapeMNK12812816_TV_0
        .type           kernel_cutlass_kernel_cudnngemm_swigludense_gemm_persistent_swigluPersistentDenseGemmKernel_object_at__TiledMMA_ThrLayoutVMNK11110000_PermutationMNK____MMAAtom_ThrID10_ShapeMNK12812816_TV_0,@function
        .size           kernel_cutlass_kernel_cudnngemm_swigludense_gemm_persistent_swigluPersistentDenseGemmKernel_object_at__TiledMMA_ThrLayoutVMNK11110000_PermutationMNK____MMAAtom_ThrID10_ShapeMNK12812816_TV_0,(.L_x_45 - kernel_cutlass_kernel_cudnngemm_swigludense_gemm_persistent_swigluPersistentDenseGemmKernel_object_at__TiledMMA_ThrLayoutVMNK11110000_PermutationMNK____MMAAtom_ThrID10_ShapeMNK12812816_TV_0)
        .other          kernel_cutlass_kernel_cudnngemm_swigludense_gemm_persistent_swigluPersistentDenseGemmKernel_object_at__TiledMMA_ThrLayoutVMNK11110000_PermutationMNK____MMAAtom_ThrID10_ShapeMNK12812816_TV_0,@"STO_CUDA_ENTRY STV_DEFAULT"
kernel_cutlass_kernel_cudnngemm_swigludense_gemm_persistent_swigluPersistentDenseGemmKernel_object_at__TiledMMA_ThrLayoutVMNK11110000_PermutationMNK____MMAAtom_ThrID10_ShapeMNK12812816_TV_0:
.text.kernel_cutlass_kernel_cudnngemm_swigludense_gemm_persistent_swigluPersistentDenseGemmKernel_object_at__TiledMMA_ThrLayoutVMNK11110000_PermutationMNK____MMAAtom_ThrID10_ShapeMNK12812816_TV_0:
[----:B------:R-:W1:Y:S01]  /*0000*/  LDC R1, c[0x0][0x37c] ;  /* 0x0000df00ff017b82 */ /* 0x000e620000000800 */
[----:B------:R-:W2:Y:S01]  /*0010*/  S2R R3, SR_TID.X ;  /* 0x0000000000037919 */ /* 0x000ea20000002100 */
[----:B------:R-:W3:Y:S01]  /*0020*/  LDCU.U8 UR5, c[0x0][0x382] ;  /* 0x00007040ff0577ac */ /* 0x000ee20008000000 */
[----:B------:R-:W4:Y:S01]  /*0030*/  LDCU.U8 UR4, c[0x0][0x381] ;  /* 0x00007020ff0477ac */ /* 0x000f220008000000 */
[----:B---3--:R-:W-:Y:S02]  /*0040*/  ULOP3.LUT UR5, UR5, 0x1, URZ, 0xc0, !UPT ;  /* 0x0000000105057892 */ /* 0x008fe4000f8ec0ff */
[----:B----4-:R-:W-:Y:S02]  /*0050*/  ULOP3.LUT UR4, UR4, 0x1, URZ, 0xc0, !UPT ;  /* 0x0000000104047892 */ /* 0x010fe4000f8ec0ff */
[----:B------:R-:W-:Y:S02]  /*0060*/  UISETP.NE.U32.AND UP5, UPT, UR5, 0x1, UPT ;  /* 0x000000010500788c */ /* 0x000fe4000bfa5070 */
[----:B------:R-:W-:Y:S01]  /*0070*/  UISETP.NE.U32.AND UP4, UPT, UR4, 0x1, UPT ;  /* 0x000000010400788c */ /* 0x000fe2000bf85070 */
[----:B--2---:R-:W-:-:S04]  /*0080*/  SHF.R.U32.HI R5, RZ, 0x5, R3 ;  /* 0x00000005ff057819 */ /* 0x004fc80000011603 */
[----:B------:R-:W-:-:S13]  /*0090*/  ISETP.NE.AND P1, PT, R5, 0x5, PT ;  /* 0x000000050500780c */ /* 0x000fda0003f25270 */
[----:B-1----:R-:W-:Y:S05]  /*00a0*/  @P1 BRA `(.L_x_0) ;  /* 0x00000000003c1947 */ /* 0x002fea0003800000 */
[----:B------:R-:W1:Y:S02]  /*00b0*/  LDCU.64 UR4, c[0x0][0x348] ;  /* 0x00006900ff0477ac */ /* 0x000e640008000a00 */
[----:B-1----:R-:W-:Y:S02]  /*00c0*/  UIADD3 UR10, UP3, UPT, UR4, 0x40, URZ ;  /* 0x00000040040a7890 */ /* 0x002fe4000ff7e0ff */
[----:B------:R-:W-:Y:S02]  /*00d0*/  UIADD3 UR8, UP2, UPT, UR4, 0xc0, URZ ;  /* 0x000000c004087890 */ /* 0x000fe4000ff5e0ff */
[----:B------:R-:W-:Y:S02]  /*00e0*/  UIADD3 UR6, UP1, UPT, UR4, 0x140, URZ ;  /* 0x0000014004067890 */ /* 0x000fe4000ff3e0ff */
[----:B------:R-:W-:Y:S02]  /*00f0*/  UIADD3 UR4, UP0, UPT, UR4, 0x1c0, URZ ;  /* 0x000001c004047890 */ /* 0x000fe4000ff1e0ff */
[----:B------:R-:W-:-:S02]  /*0100*/  UIADD3.X UR11, UPT, UPT, URZ, UR5, URZ, UP3, !UPT ;  /* 0x00000005ff0b7290 */ /* 0x000fc40009ffe4ff */
[----:B------:R-:W-:Y:S02]  /*0110*/  UIADD3.X UR9, UPT, UPT, URZ, UR5, URZ, UP2, !UPT ;  /* 0x00000005ff097290 */ /* 0x000fe400097fe4ff */
[----:B------:R-:W-:Y:S02]  /*0120*/  UIADD3.X UR7, UPT, UPT, URZ, UR5, URZ, UP1, !UPT ;  /* 0x00000005ff077290 */ /* 0x000fe40008ffe4ff */
[----:B------:R-:W-:Y:S02]  /*0130*/  UIADD3.X UR5, UPT, UPT, URZ, UR5, URZ, UP0, !UPT ;  /* 0x00000005ff057290 */ /* 0x000fe400087fe4ff */
[----:B------:R-:W-:Y:S01]  /*0140*/  UPLOP3.LUT UP2, UPT, UPT, UPT, UPT, 0x40, 0x4 ;  /* 0x000000000004789c */ /* 0x000fe20003f4e870 */
[----:B------:R1:W-:Y:S02]  /*0150*/  UTMACCTL.PF [UR10] ;  /* 0x000000000a0079b9 */ /* 0x0003e40008040000 */
[----:B------:R1:W-:Y:S02]  /*0160*/  UTMACCTL.PF [UR8] ;  /* 0x00000000080079b9 */ /* 0x0003e40008040000 */
[----:B------:R1:W-:Y:S02]  /*0170*/  UTMACCTL.PF [UR6] ;  /* 0x00000000060079b9 */ /* 0x0003e40008040000 */
[----:B------:R1:W-:Y:S02]  /*0180*/  UTMACCTL.PF [UR4] ;  /* 0x00000000040079b9 */ /* 0x0003e40008040000 */
[----:B-1----:R-:W-:Y:S05]  /*0190*/  BRA `(.L_x_1) ;  /* 0x00000000005c7947 */ /* 0x002fea0003800000 */
.L_x_0:
[----:B------:R-:W-:Y:S01]  /*01a0*/  ISETP.NE.AND P0, PT, R5, RZ, PT ;  /* 0x000000ff0500720c */ /* 0x000fe20003f05270 */
[----:B------:R-:W-:-:S12]  /*01b0*/  UPLOP3.LUT UP2, UPT, UPT, UPT, UPT, 0x40, 0x4 ;  /* 0x000000000004789c */ /* 0x000fd80003f4e870 */
[----:B------:R-:W-:Y:S05]  /*01c0*/  @P0 BRA `(.L_x_1) ;  /* 0x0000000000500947 */ /* 0x000fea0003800000 */
[----:B------:R-:W1:Y:S01]  /*01d0*/  S2UR UR5, SR_CgaCtaId ;  /* 0x00000000000579c3 */ /* 0x000e620000008800 */
[----:B------:R-:W-:Y:S01]  /*01e0*/  UMOV UR6, 0x400 ;  /* 0x0000040000067882 */ /* 0x000fe20000000000 */
[----:B------:R-:W-:Y:S01]  /*01f0*/  UMOV UR4, 0x1 ;  /* 0x0000000100047882 */ /* 0x000fe20000000000 */
[----:B------:R-:W-:Y:S02]  /*0200*/  UPLOP3.LUT UP2, UPT, UPT, UPT, UPT, 0x80, 0x8 ;  /* 0x000000000008789c */ /* 0x000fe40003f4f070 */
[----:B-1----:R-:W-:Y:S02]  /*0210*/  ULEA UR5, UR5, UR6, 0x18 ;  /* 0x0000000605057291 */ /* 0x002fe4000f8ec0ff */
[----:B------:R-:W-:-:S04]  /*0220*/  UIADD3 UR6, UPT, UPT, -UR4, 0x100000, URZ ;  /* 0x0010000004067890 */ /* 0x000fc8000fffe1ff */
[----:B------:R-:W-:Y:S02]  /*0230*/  USHF.L.U32 UR7, UR6, 0xb, URZ ;  /* 0x0000000b06077899 */ /* 0x000fe400080006ff */
[----:B------:R-:W-:Y:S01]  /*0240*/  USHF.L.U32 UR6, UR6, 0x1, URZ ;  /* 0x0000000106067899 */ /* 0x000fe200080006ff */
[----:B------:R-:W1:Y:S11]  /*0250*/  FENCE.VIEW.ASYNC.S ;  /* 0x00000000000073c6 */ /* 0x000e760000000000 */
[----:B-1----:R1:W2:Y:S01]  /*0260*/  SYNCS.EXCH.64 URZ, [UR5], UR6 ;  /* 0x0000000605ff75b2 */ /* 0x0022a20008000100 */
[----:B------:R1:W3:Y:S01]  /*0270*/  SYNCS.EXCH.64 URZ, [UR5+0x8], UR6 ;  /* 0x0000080605ff75b2 */ /* 0x0002e20008000100 */
[----:B------:R1:W4:Y:S01]  /*0280*/  SYNCS.EXCH.64 URZ, [UR5+0x10], UR6 ;  /* 0x0000100605ff75b2 */ /* 0x0003220008000100 */
[----:B------:R1:W5:Y:S01]  /*0290*/  SYNCS.EXCH.64 URZ, [UR5+0x18], UR6 ;  /* 0x0000180605ff75b2 */ /* 0x0003620008000100 */
[----:B------:R1:W1:Y:S01]  /*02a0*/  SYNCS.EXCH.64 URZ, [UR5+0x20], UR6 ;  /* 0x0000200605ff75b2 */ /* 0x0002620008000100 */
[----:B------:R1:W1:Y:S01]  /*02b0*/  SYNCS.EXCH.64 URZ, [UR5+0x28], UR6 ;  /* 0x0000280605ff75b2 */ /* 0x0002620008000100 */
[----:B------:R1:W1:Y:S01]  /*02c0*/  SYNCS.EXCH.64 URZ, [UR5+0x30], UR6 ;  /* 0x0000300605ff75b2 */ /* 0x0002620008000100 */
[----:B------:R1:W1:Y:S01]  /*02d0*/  SYNCS.EXCH.64 URZ, [UR5+0x38], UR6 ;  /* 0x0000380605ff75b2 */ /* 0x0002620008000100 */
[----:B------:R1:W1:Y:S01]  /*02e0*/  SYNCS.EXCH.64 URZ, [UR5+0x40], UR6 ;  /* 0x0000400605ff75b2 */ /* 0x0002620008000100 */
[----:B------:R1:W1:Y:S01]  /*02f0*/  SYNCS.EXCH.64 URZ, [UR5+0x48], UR6 ;  /* 0x0000480605ff75b2 */ /* 0x0002620008000100 */
[----:B------:R-:W-:Y:S01]  /*0300*/  NOP ;  /* 0x0000000000007918 */ /* 0x000fe20000000000 */
.L_x_1:
[----:B------:R-:W-:Y:S01]  /*0310*/  NOP ;  /* 0x0000000000007918 */ /* 0x000fe20000000000 */
[----:B------:R-:W5:Y:S01]  /*0320*/  LDCU.U8 UR20, c[0x0][0x5c8] ;  /* 0x0000b900ff1477ac */ /* 0x000f620008000000 */
[----:B------:R-:W4:Y:S01]  /*0330*/  LDCU.U8 UR19, c[0x0][0x5c9] ;  /* 0x0000b920ff1377ac */ /* 0x000f220008000000 */
[----:B------:R-:W3:Y:S02]  /*0340*/  LDCU.U8 UR18, c[0x0][0x5d4] ;  /* 0x0000ba80ff1277ac */ /* 0x000ee40008000000 */
[----:B-12345:R-:W-:Y:S06]  /*0350*/  BAR.SYNC.DEFER_BLOCKING 0x0 ;  /* 0x0000000000007b1d */ /* 0x03efec0000010000 */
[----:B------:R-:W-:Y:S05]  /*0360*/  BRA.U !UP2, `(.L_x_2) ;  /* 0x000000010a447547 */ /* 0x000fea000b800000 */
[----:B------:R-:W1:Y:S01]  /*0370*/  S2UR UR6, SR_CgaCtaId ;  /* 0x00000000000679c3 */ /* 0x000e620000008800 */
[----:B------:R-:W-:Y:S01]  /*0380*/  UMOV UR7, 0x400 ;  /* 0x0000040000077882 */ /* 0x000fe20000000000 */
[----:B------:R-:W-:Y:S01]  /*0390*/  UMOV UR5, 0x1 ;  /* 0x0000000100057882 */ /* 0x000fe20000000000 */
[----:B------:R-:W-:Y:S01]  /*03a0*/  UMOV UR4, 0x4 ;  /* 0x0000000400047882 */ /* 0x000fe20000000000 */
[----:B------:R-:W-:-:S04]  /*03b0*/  UIADD3 UR8, UPT, UPT, -UR5, 0x100000, URZ ;  /* 0x0010000005087890 */ /* 0x000fc8000fffe1ff */
[----:B------:R-:W-:Y:S02]  /*03c0*/  USHF.L.U32 UR9, UR8, 0xb, URZ ;  /* 0x0000000b08097899 */ /* 0x000fe400080006ff */
[----:B------:R-:W-:Y:S02]  /*03d0*/  USHF.L.U32 UR8, UR8, 0x1, URZ ;  /* 0x0000000108087899 */ /* 0x000fe400080006ff */
[----:B------:R-:W-:-:S04]  /*03e0*/  UIADD3 UR4, UPT, UPT, -UR4, 0x100000, URZ ;  /* 0x0010000004047890 */ /* 0x000fc8000fffe1ff */
[----:B------:R-:W-:Y:S02]  /*03f0*/  USHF.L.U32 UR5, UR4, 0xb, URZ ;  /* 0x0000000b04057899 */ /* 0x000fe400080006ff */
[----:B------:R-:W-:Y:S02]  /*0400*/  USHF.L.U32 UR4, UR4, 0x1, URZ ;  /* 0x0000000104047899 */ /* 0x000fe400080006ff */
[----:B-1----:R-:W-:Y:S01]  /*0410*/  ULEA UR6, UR6, UR7, 0x18 ;  /* 0x0000000706067291 */ /* 0x002fe2000f8ec0ff */
[----:B------:R-:W1:Y:S11]  /*0420*/  FENCE.VIEW.ASYNC.S ;  /* 0x00000000000073c6 */ /* 0x000e760000000000 */
[----:B-1----:R1:W2:Y:S01]  /*0430*/  SYNCS.EXCH.64 URZ, [UR6+0x50], UR8 ;  /* 0x0000500806ff75b2 */ /* 0x0022a20008000100 */
[----:B------:R1:W3:Y:S01]  /*0440*/  SYNCS.EXCH.64 URZ, [UR6+0x58], UR8 ;  /* 0x0000580806ff75b2 */ /* 0x0002e20008000100 */
[----:B------:R1:W4:Y:S01]  /*0450*/  SYNCS.EXCH.64 URZ, [UR6+0x60], UR4 ;  /* 0x0000600406ff75b2 */ /* 0x0003220008000100 */
[----:B------:R1:W5:Y:S01]  /*0460*/  SYNCS.EXCH.64 URZ, [UR6+0x68], UR4 ;  /* 0x0000680406ff75b2 */ /* 0x0003620008000100 */
[----:B------:R-:W-:Y:S01]  /*0470*/  NOP ;  /* 0x0000000000007918 */ /* 0x000fe20000000000 */
.L_x_2:
[----:B------:R-:W-:Y:S01]  /*0480*/  NOP ;  /* 0x0000000000007918 */ /* 0x000fe20000000000 */
[----:B--2345:R-:W-:Y:S06]  /*0490*/  BAR.SYNC.DEFER_BLOCKING 0x0 ;  /* 0x0000000000007b1d */ /* 0x03cfec0000010000 */
[----:B------:R-:W2:Y:S01]  /*04a0*/  LDCU.U8 UR17, c[0x0][0x5d5] ;  /* 0x0000baa0ff1177ac */ /* 0x000ea20008000000 */
[----:B------:R-:W3:Y:S01]  /*04b0*/  LDCU.U8 UR16, c[0x0][0x5e0] ;  /* 0x0000bc00ff1077ac */ /* 0x000ee20008000000 */
[----:B------:R-:W4:Y:S01]  /*04c0*/  LDCU.U8 UR15, c[0x0][0x5e1] ;  /* 0x0000bc20ff0f77ac */ /* 0x000f220008000000 */
[----:B------:R-:W-:Y:S01]  /*04d0*/  NOP ;  /* 0x0000000000007918 */ /* 0x000fe20000000000 */
[----:B------:R-:W-:Y:S06]  /*04e0*/  BAR.SYNC.DEFER_BLOCKING 0x0, 0xc0 ;  /* 0x0003000000007b1d */ /* 0x000fec0000010000 */
[----:B------:R-:W-:Y:S05]  /*04f0*/  @P1 BRA `(.L_x_3) ;  /* 0x0000000800341947 */ /* 0x000fea0003800000 */
[----:B------:R-:W5:Y:S01]  /*0500*/  S2UR UR22, SR_CTAID.Z ;  /* 0x00000000001679c3 */ /* 0x000f620000002700 */
[----:B------:R-:W-:Y:S01]  /*0510*/  UMOV UR21, 0x1 ;  /* 0x0000000100157882 */ /* 0x000fe20000000000 */
[----:B------:R-:W-:Y:S01]  /*0520*/  UMOV UR14, URZ ;  /* 0x000000ff000e7c82 */ /* 0x000fe20008000000 */
[----:B-----5:R-:W-:-:S09]  /*0530*/  UISETP.GT.U32.AND UP0, UPT, UR22, 0x3ff, UPT ;  /* 0x000003ff1600788c */ /* 0x020fd2000bf04070 */
[----:B------:R-:W-:Y:S05]  /*0540*/  BRA.U UP0, `(.L_x_4) ;  /* 0x0000000500b47547 */ /* 0x000fea000b800000 */
[----:B-1----:R-:W1:Y:S01]  /*0550*/  LDCU.64 UR4, c[0x0][0x5c0] ;  /* 0x0000b800ff0477ac */ /* 0x002e620008000a00 */
[----:B------:R-:W5:Y:S01]  /*0560*/  LDCU UR9, c[0x0][0x374] ;  /* 0x00006e80ff0977ac */ /* 0x000f620008000800 */
[----:B------:R-:W5:Y:S01]  /*0570*/  LDCU UR8, c[0x0][0x370] ;  /* 0x00006e00ff0877ac */ /* 0x000f620008000800 */
[----:B------:R-:W4:Y:S01]  /*0580*/  LDCU.64 UR24, c[0x0][0x348] ;  /* 0x00006900ff1877ac */ /* 0x000f220008000a00 */
[----:B------:R-:W-:Y:S01]  /*0590*/  UMOV UR14, URZ ;  /* 0x000000ff000e7c82 */ /* 0x000fe20008000000 */
[----:B------:R-:W-:Y:S01]  /*05a0*/  UMOV UR21, 0x1 ;  /* 0x0000000100157882 */ /* 0x000fe20000000000 */
[----:B-1----:R-:W-:-:S04]  /*05b0*/  UIMAD.WIDE.U32 UR6, UR22, UR5, URZ ;  /* 0x00000005160672a5 */ /* 0x002fc8000f8e00ff */
[----:B------:R-:W-:-:S04]  /*05c0*/  UIADD3 UR5, UPT, UPT, UR22, -UR7, URZ ;  /* 0x8000000716057290 */ /* 0x000fc8000fffe0ff */
[----:B------:R-:W-:Y:S02]  /*05d0*/  USHF.R.U32.HI UR5, URZ, UR20, UR5 ;  /* 0x00000014ff057299 */ /* 0x000fe40008011605 */
[----:B-----5:R-:W-:Y:S01]  /*05e0*/  UIMAD UR8, UR9, UR8, URZ ;  /* 0x00000008090872a4 */ /* 0x020fe2000f8e02ff */
[----:B------:R-:W1:Y:S01]  /*05f0*/  LDCU UR6, c[0x0][0x5d0] ;  /* 0x0000ba00ff0677ac */ /* 0x000e620008000800 */
[----:B------:R-:W-:-:S04]  /*0600*/  UIADD3 UR5, UPT, UPT, UR7, UR5, URZ ;  /* 0x0000000507057290 */ /* 0x000fc8000fffe0ff */
[----:B------:R-:W-:-:S04]  /*0610*/  USHF.R.U32.HI UR11, URZ, UR19, UR5 ;  /* 0x00000013ff0b7299 */ /* 0x000fc80008011605 */
[----:B------:R-:W-:-:S04]  /*0620*/  UIADD3 UR11, UPT, UPT, -UR11, URZ, URZ ;  /* 0x000000ff0b0b7290 */ /* 0x000fc8000fffe1ff */
[----:B------:R-:W-:Y:S01]  /*0630*/  UIMAD UR11, UR11, UR4, UR22 ;  /* 0x000000040b0b72a4 */ /* 0x000fe2000f8e0216 */
[----:B------:R-:W5:Y:S03]  /*0640*/  LDCU.64 UR4, c[0x0][0x5d8] ;  /* 0x0000bb00ff0477ac */ /* 0x000f660008000a00 */
[----:B-1----:R-:W-:-:S04]  /*0650*/  UIMAD.WIDE.U32 UR6, UR11, UR6, URZ ;  /* 0x000000060b0672a5 */ /* 0x002fc8000f8e00ff */
[----:B------:R-:W-:-:S04]  /*0660*/  UIADD3 UR6, UPT, UPT, UR11, -UR7, URZ ;  /* 0x800000070b067290 */ /* 0x000fc8000fffe0ff */
[----:B------:R-:W-:-:S04]  /*0670*/  USHF.R.U32.HI UR6, URZ, UR18, UR6 ;  /* 0x00000012ff067299 */ /* 0x000fc80008011606 */
[----:B------:R-:W-:-:S04]  /*0680*/  UIADD3 UR6, UPT, UPT, UR7, UR6, URZ ;  /* 0x0000000607067290 */ /* 0x000fc8000fffe0ff */
[----:B--2---:R-:W-:-:S04]  /*0690*/  USHF.R.U32.HI UR6, URZ, UR17, UR6 ;  /* 0x00000011ff067299 */ /* 0x004fc80008011606 */
[----:B-----5:R-:W-:-:S07]  /*06a0*/  UIMAD.WIDE.U32 UR12, UR6, UR5, URZ ;  /* 0x00000005060c72a5 */ /* 0x020fce000f8e00ff */
[----:B------:R-:W-:Y:S02]  /*06b0*/  UMOV UR5, UR13 ;  /* 0x0000000d00057c82 */ /* 0x000fe40008000000 */
[----:B------:R-:W-:Y:S02]  /*06c0*/  UIADD3 UR7, UPT, UPT, UR6, -UR5, URZ ;  /* 0x8000000506077290 */ /* 0x000fe4000fffe0ff */
[----:B------:R-:W1:Y:S01]  /*06d0*/  S2UR UR12, SR_CgaCtaId ;  /* 0x00000000000c79c3 */ /* 0x000e620000008800 */
[----:B------:R-:W2:Y:S01]  /*06e0*/  LDCU UR13, c[0x0][0x378] ;  /* 0x00006f00ff0d77ac */ /* 0x000ea20008000800 */
[----:B---3--:R-:W-:-:S04]  /*06f0*/  USHF.R.U32.HI UR7, URZ, UR16, UR7 ;  /* 0x00000010ff077299 */ /* 0x008fc80008011607 */
[----:B------:R-:W-:Y:S01]  /*0700*/  UIADD3 UR7, UPT, UPT, UR5, UR7, URZ ;  /* 0x0000000705077290 */ /* 0x000fe2000fffe0ff */
[----:B------:R-:W3:Y:S03]  /*0710*/  LDCU UR5, c[0x0][0x5cc] ;  /* 0x0000b980ff0577ac */ /* 0x000ee60008000800 */
[----:B----4-:R-:W-:-:S04]  /*0720*/  USHF.R.U32.HI UR7, URZ, UR15, UR7 ;  /* 0x0000000fff077299 */ /* 0x010fc80008011607 */
[----:B------:R-:W-:Y:S02]  /*0730*/  UIADD3 UR7, UPT, UPT, -UR7, URZ, URZ ;  /* 0x000000ff07077290 */ /* 0x000fe4000fffe1ff */
[----:B--2---:R-:W-:Y:S02]  /*0740*/  UIMAD UR13, UR8, UR13, URZ ;  /* 0x0000000d080d72a4 */ /* 0x004fe4000f8e02ff */
[----:B------:R-:W-:Y:S02]  /*0750*/  UIMAD UR7, UR7, UR4, UR6 ;  /* 0x00000004070772a4 */ /* 0x000fe4000f8e0206 */
[----:B------:R-:W-:Y:S01]  /*0760*/  UIADD3 UR6, UPT, UPT, -UR6, URZ, URZ ;  /* 0x000000ff06067290 */ /* 0x000fe2000fffe1ff */
[----:B------:R-:W-:Y:S02]  /*0770*/  UMOV UR4, 0x400 ;  /* 0x0000040000047882 */ /* 0x000fe40000000000 */
[----:B-1----:R-:W-:Y:S02]  /*0780*/  ULEA UR12, UR12, UR4, 0x18 ;  /* 0x000000040c0c7291 */ /* 0x002fe4000f8ec0ff */
[----:B---3--:R-:W-:-:S12]  /*0790*/  UIMAD UR11, UR6, UR5, UR11 ;  /* 0x00000005060b72a4 */ /* 0x008fd8000f8e020b */
.L_x_8:
[----:B------:R-:W-:Y:S01]  /*07a0*/  USHF.L.U32 UR4, UR21, 0x1f, URZ ;  /* 0x0000001f15047899 */ /* 0x000fe200080006ff */
[----:B------:R-:W-:Y:S01]  /*07b0*/  HFMA2 R2, -RZ, RZ, 0, -0.0 ;  /* 0x00008000ff027431 */ /* 0x000fe200000001ff */
[----:B------:R-:W-:Y:S02]  /*07c0*/  ULEA UR5, UR14, UR12, 0x3 ;  /* 0x0000000c0e057291 */ /* 0x000fe4000f8e18ff */
[----:B------:R-:W-:Y:S02]  /*07d0*/  UIADD3 UR30, UP1, UPT, UR24, 0x40, URZ ;  /* 0x00000040181e7890 */ /* 0x000fe4000ff3e0ff */
[----:B------:R-:W-:Y:S01]  /*07e0*/  MOV R0, UR4 ;  /* 0x0000000400007c02 */ /* 0x000fe20008000f00 */
[----:B------:R-:W-:Y:S02]  /*07f0*/  UIADD3 UR28, UP0, UPT, UR24, 0xc0, URZ ;  /* 0x000000c0181c7890 */ /* 0x000fe4000ff1e0ff */
[----:B------:R-:W-:Y:S02]  /*0800*/  USHF.L.U32 UR11, UR11, 0x7, URZ ;  /* 0x000000070b0b7899 */ /* 0x000fe400080006ff */
[----:B----4-:R1:W2:Y:S01]  /*0810*/  SYNCS.PHASECHK.TRANS64.TRYWAIT P2, [UR5+0x28], R0 ;  /* 0x00002800ff0075a7 */ /* 0x0102a20008041105 */
[----:B------:R-:W-:-:S02]  /*0820*/  USHF.L.U32 UR7, UR7, 0x7, URZ ;  /* 0x0000000707077899 */ /* 0x000fc400080006ff */
[----:B------:R-:W-:Y:S02]  /*0830*/  UIADD3.X UR31, UPT, UPT, URZ, UR25, URZ, UP1, !UPT ;  /* 0x00000019ff1f7290 */ /* 0x000fe40008ffe4ff */
[----:B------:R-:W-:Y:S01]  /*0840*/  UIADD3.X UR29, UPT, UPT, URZ, UR25, URZ, UP0, !UPT ;  /* 0x00000019ff1d7290 */ /* 0x000fe200087fe4ff */
[----:B------:R-:W-:-:S11]  /*0850*/  UMOV UR27, URZ ;  /* 0x000000ff001b7c82 */ /* 0x000fd60008000000 */
.L_x_7:
[----:B---3--:R-:W-:Y:S02]  /*0860*/  UIADD3 UR6, UPT, UPT, UR14, 0x1, URZ ;  /* 0x000000010e067890 */ /* 0x008fe4000fffe0ff */
[----:B------:R-:W-:Y:S02]  /*0870*/  ULEA UR8, UR14, UR12, 0xe ;  /* 0x0000000c0e087291 */ /* 0x000fe4000f8e70ff */
[----:B------:R-:W-:Y:S02]  /*0880*/  UISETP.NE.AND UP1, UPT, UR6, 0x5, UPT ;  /* 0x000000050600788c */ /* 0x000fe4000bf25270 */
[----:B------:R-:W-:Y:S02]  /*0890*/  ULEA UR4, UR14, UR12, 0xe ;  /* 0x0000000c0e047291 */ /* 0x000fe4000f8e70ff */
[----:B------:R-:W-:Y:S02]  /*08a0*/  USHF.L.U32 UR10, UR27, 0x6, URZ ;  /* 0x000000061b0a7899 */ /* 0x000fe400080006ff */
[----:B------:R-:W-:-:S02]  /*08b0*/  UIADD3 UR8, UPT, UPT, UR8, 0xc400, URZ ;  /* 0x0000c40008087890 */ /* 0x000fc4000fffe0ff */
[----:B------:R-:W-:Y:S02]  /*08c0*/  USEL UR5, URZ, 0x1, UP1 ;  /* 0x00000001ff057887 */ /* 0x000fe40008800000 */
[----:B------:R-:W-:Y:S02]  /*08d0*/  UISETP.GT.U32.AND UP0, UPT, UR27, 0x3e, UPT ;  /* 0x0000003e1b00788c */ /* 0x000fe4000bf04070 */
[----:B------:R-:W-:Y:S01]  /*08e0*/  ULEA UR9, UR14, UR12, 0x3 ;  /* 0x0000000c0e097291 */ /* 0x000fe2000f8e18ff */
[----:B--2-4-:R-:W-:Y:S11]  /*08f0*/  @P2 BRA `(.L_x_5) ;  /* 0x0000000000102947 */ /* 0x014ff60003800000 */
[----:B------:R-:W-:-:S06]  /*0900*/  USHF.L.U32 UR14, UR21, 0x1f, URZ ;  /* 0x0000001f150e7899 */ /* 0x000fcc00080006ff */
[----:B-1----:R-:W-:-:S04]  /*0910*/  MOV R0, UR14 ;  /* 0x0000000e00007c02 */ /* 0x002fc80008000f00 */
[----:B------:R-:W1:Y:S02]  /*0920*/  SYNCS.PHASECHK.TRANS64.TRYWAIT P0, [UR9+0x28], R0 ;  /* 0x00002800ff0075a7 */ /* 0x000e640008001109 */
[----:B-1----:R-:W-:Y:S05]  /*0930*/  @!P0 BRA `(.L_x_6) ;  /* 0x0000003000b88947 */ /* 0x002fea0003800000 */
.L_x_5:
[----:B------:R-:W-:Y:S02]  /*0940*/  ELECT P1, URZ, PT ;  /* 0x0000000000ff782f */ /* 0x000fe40003820000 */
[----:B------:R-:W-:Y:S01]  /*0950*/  PLOP3.LUT P0, PT, PT, PT, UP0, 0x80, 0x8 ;  /* 0x000000000008781c */ /* 0x000fe20003f0f008 */
[----:B------:R-:W-:Y:S01]  /*0960*/  ULOP3.LUT UR21, UR21, UR5, URZ, 0x3c, !UPT ;  /* 0x0000000515157292 */ /* 0x000fe2000f8e3cff */
[----:B------:R-:W-:Y:S01]  /*0970*/  PLOP3.LUT P2, PT, PT, PT, PT, 0x80, 0x8 ;  /* 0x000000000008781c */ /* 0x000fe20003f4f070 */
[----:B------:R-:W-:Y:S02]  /*0980*/  USEL UR14, UR6, URZ, UP1 ;  /* 0x000000ff060e7287 */ /* 0x000fe40008800000 */
[----:B------:R-:W-:Y:S02]  /*0990*/  UIADD3 UR4, UPT, UPT, UR4, 0x20400, URZ ;  /* 0x0002040004047890 */ /* 0x000fe4000fffe0ff */
[----:B------:R-:W-:Y:S02]  /*09a0*/  @!UP0 USHF.L.U32 UR23, UR21, 0x1f, URZ ;  /* 0x0000001f15178899 */ /* 0x000fe400080006ff */
[----:B------:R-:W-:Y:S01]  /*09b0*/  @!UP0 ULEA UR26, UR14, UR12, 0x3 ;  /* 0x0000000c0e1a8291 */ /* 0x000fe2000f8e18ff */
[----:B------:R-:W-:Y:S01]  /*09c0*/  UMOV UR5, UR9 ;  /* 0x0000000900057c82 */ /* 0x000fe20008000000 */
[----:B------:R-:W-:-:S02]  /*09d0*/  UMOV UR6, UR10 ;  /* 0x0000000a00067c82 */ /* 0x000fc40008000000 */
[----:B-1----:R-:W-:Y:S01]  /*09e0*/  IMAD.U32 R0, RZ, RZ, UR23 ;  /* 0x00000017ff007e24 */ /* 0x002fe2000f8e00ff */
[----:B------:R3:W-:Y:S01]  /*09f0*/  @P1 SYNCS.ARRIVE.TRANS64 RZ, [UR9], R2 ;  /* 0x00000002ffff19a7 */ /* 0x0007e20008000009 */
[----:B------:R3:W-:Y:S01]  /*0a00*/  UTMALDG.2D [UR8], [UR30], desc[URZ] ;  /* 0x0000ff081e0075b4 */ /* 0x0007e20008009000 */
[----:B------:R-:W-:-:S04]  /*0a10*/  UIADD3 UR27, UPT, UPT, UR27, 0x1, URZ ;  /* 0x000000011b1b7890 */ /* 0x000fc8000fffe0ff */
[----:B------:R-:W-:Y:S01]  /*0a20*/  UISETP.NE.AND UP0, UPT, UR27, 0x40, UPT ;  /* 0x000000401b00788c */ /* 0x000fe2000bf05270 */
[----:B------:R3:W-:Y:S01]  /*0a30*/  UTMALDG.2D [UR4], [UR28], desc[URZ] ;  /* 0x0000ff041c0075b4 */ /* 0x0007e20008009000 */
[----:B------:R3:W4:Y:S07]  /*0a40*/  @!P0 SYNCS.PHASECHK.TRANS64.TRYWAIT P2, [UR26+0x28], R0 ;  /* 0x00002800ff0085a7 */ /* 0x00072e000804111a */
[----:B------:R-:W-:Y:S05]  /*0a50*/  BRA.U UP0, `(.L_x_7) ;  /* 0xfffffffd00807547 */ /* 0x000fea000b83ffff */
[----:B---3--:R-:W1:Y:S01]  /*0a60*/  LDCU.64 UR4, c[0x0][0x5c0] ;  /* 0x0000b800ff0477ac */ /* 0x008e620008000a00 */
[----:B------:R-:W-:-:S04]  /*0a70*/  UIADD3 UR22, UPT, UPT, UR13, UR22, URZ ;  /* 0x000000160d167290 */ /* 0x000fc8000fffe0ff */
[----:B------:R-:W-:Y:S02]  /*0a80*/  UISETP.GE.AND UP0, UPT, UR22, 0x400, UPT ;  /* 0x000004001600788c */ /* 0x000fe4000bf06270 */
[----:B-1----:R-:W-:Y:S01]  /*0a90*/  UIMAD.WIDE.U32 UR6, UR22, UR5, URZ ;  /* 0x00000005160672a5 */ /* 0x002fe2000f8e00ff */
[----:B------:R-:W1:Y:S03]  /*0aa0*/  LDCU UR5, c[0x0][0x5d0] ;  /* 0x0000ba00ff0577ac */ /* 0x000e660008000800 */
[----:B------:R-:W-:-:S04]  /*0ab0*/  UIADD3 UR6, UPT, UPT, UR22, -UR7, URZ ;  /* 0x8000000716067290 */ /* 0x000fc8000fffe0ff */
[----:B------:R-:W-:-:S04]  /*0ac0*/  USHF.R.U32.HI UR6, URZ, UR20, UR6 ;  /* 0x00000014ff067299 */ /* 0x000fc80008011606 */
[----:B------:R-:W-:-:S04]  /*0ad0*/  UIADD3 UR6, UPT, UPT, UR7, UR6, URZ ;  /* 0x0000000607067290 */ /* 0x000fc8000fffe0ff */
[----:B------:R-:W-:-:S04]  /*0ae0*/  USHF.R.U32.HI UR11, URZ, UR19, UR6 ;  /* 0x00000013ff0b7299 */ /* 0x000fc80008011606 */
[----:B------:R-:W-:-:S04]  /*0af0*/  UIADD3 UR11, UPT, UPT, -UR11, URZ, URZ ;  /* 0x000000ff0b0b7290 */ /* 0x000fc8000fffe1ff */
[----:B------:R-:W-:-:S04]  /*0b00*/  UIMAD UR11, UR4, UR11, UR22 ;  /* 0x0000000b040b72a4 */ /* 0x000fc8000f8e0216 */
[----:B-1----:R-:W-:Y:S01]  /*0b10*/  UIMAD.WIDE.U32 UR6, UR11, UR5, URZ ;  /* 0x000000050b0672a5 */ /* 0x002fe2000f8e00ff */
[----:B------:R-:W1:Y:S03]  /*0b20*/  LDCU.64 UR4, c[0x0][0x5d8] ;  /* 0x0000bb00ff0477ac */ /* 0x000e660008000a00 */
[----:B------:R-:W-:-:S04]  /*0b30*/  UIADD3 UR6, UPT, UPT, UR11, -UR7, URZ ;  /* 0x800000070b067290 */ /* 0x000fc8000fffe0ff */
[----:B------:R-:W-:-:S04]  /*0b40*/  USHF.R.U32.HI UR6, URZ, UR18, UR6 ;  /* 0x00000012ff067299 */ /* 0x000fc80008011606 */
[----:B------:R-:W-:-:S04]  /*0b50*/  UIADD3 UR7, UPT, UPT, UR7, UR6, URZ ;  /* 0x0000000607077290 */ /* 0x000fc8000fffe0ff */
[----:B------:R-:W-:-:S03]  /*0b60*/  USHF.R.U32.HI UR7, URZ, UR17, UR7 ;  /* 0x00000011ff077299 */ /* 0x000fc60008011607 */
[----:B------:R-:W2:Y:S01]  /*0b70*/  LDCU UR6, c[0x0][0x5cc] ;  /* 0x0000b980ff0677ac */ /* 0x000ea20008000800 */
[----:B-1----:R-:W-:Y:S02]  /*0b80*/  UIMAD.WIDE.U32 UR8, UR7, UR5, URZ ;  /* 0x00000005070872a5 */ /* 0x002fe4000f8e00ff */
[----:B------:R-:W-:Y:S02]  /*0b90*/  UIADD3 UR8, UPT, UPT, -UR7, URZ, URZ ;  /* 0x000000ff07087290 */ /* 0x000fe4000fffe1ff */
[----:B------:R-:W-:-:S04]  /*0ba0*/  UIADD3 UR5, UPT, UPT, UR7, -UR9, URZ ;  /* 0x8000000907057290 */ /* 0x000fc8000fffe0ff */
[----:B------:R-:W-:-:S04]  /*0bb0*/  USHF.R.U32.HI UR5, URZ, UR16, UR5 ;  /* 0x00000010ff057299 */ /* 0x000fc80008011605 */
[----:B------:R-:W-:Y:S02]  /*0bc0*/  UIADD3 UR5, UPT, UPT, UR9, UR5, URZ ;  /* 0x0000000509057290 */ /* 0x000fe4000fffe0ff */
[----:B--2---:R-:W-:Y:S02]  /*0bd0*/  UIMAD UR11, UR6, UR8, UR11 ;  /* 0x00000008060b72a4 */ /* 0x004fe4000f8e020b */
[----:B------:R-:W-:-:S04]  /*0be0*/  USHF.R.U32.HI UR5, URZ, UR15, UR5 ;  /* 0x0000000fff057299 */ /* 0x000fc80008011605 */
[----:B------:R-:W-:-:S04]  /*0bf0*/  UIADD3 UR5, UPT, UPT, -UR5, URZ, URZ ;  /* 0x000000ff05057290 */ /* 0x000fc8000fffe1ff */
[----:B------:R-:W-:Y:S01]  /*0c00*/  UIMAD UR7, UR4, UR5, UR7 ;  /* 0x00000005040772a4 */ /* 0x000fe2000f8e0207 */
[----:B------:R-:W-:Y:S11]  /*0c10*/  BRA.U !UP0, `(.L_x_8) ;  /* 0xfffffff908e07547 */ /* 0x000ff6000b83ffff */
.L_x_4:
[----:B------:R-:W-:Y:S01]  /*0c20*/  UISETP.NE.AND UP0, UPT, UR14, 0x4, UPT ;  /* 0x000000040e00788c */ /* 0x000fe2000bf05270 */
[----:B-1----:R-:W1:Y:S01]  /*0c30*/  S2UR UR4, SR_CgaCtaId ;  /* 0x00000000000479c3 */ /* 0x002e620000008800 */
[----:B------:R-:W-:-:S04]  /*0c40*/  UIADD3 UR5, UPT, UPT, UR14, 0x2, URZ ;  /* 0x000000020e057890 */ /* 0x000fc8000fffe0ff */
[----:B------:R-:W-:-:S04]  /*0c50*/  USEL UR5, UR5, 0x1, UP0 ;  /* 0x0000000105057887 */ /* 0x000fc80008000000 */
[----:B------:R-:W-:Y:S02]  /*0c60*/  UISETP.NE.AND UP1, UPT, UR5, 0x5, UPT ;  /* 0x000000050500788c */ /* 0x000fe4000bf25270 */
[----:B------:R-:W-:-:S04]  /*0c70*/  UIADD3 UR5, UPT, UPT, UR5, 0x1, URZ ;  /* 0x0000000105057890 */ /* 0x000fc8000fffe0ff */
[----:B------:R-:W-:Y:S02]  /*0c80*/  USEL UR5, UR5, 0x1, UP1 ;  /* 0x0000000105057887 */ /* 0x000fe40008800000 */
[----:B------:R-:W-:Y:S02]  /*0c90*/  UISETP.EQ.XOR UP1, UPT, UR14, 0x4, !UP1 ;  /* 0x000000040e00788c */ /* 0x000fe4000cf22a70 */
[----:B------:R-:W-:Y:S02]  /*0ca0*/  UISETP.NE.AND UP0, UPT, UR5, 0x5, UPT ;  /* 0x000000050500788c */ /* 0x000fe4000bf05270 */
[----:B------:R-:W-:Y:S02]  /*0cb0*/  UIADD3 UR7, UPT, UPT, UR5, 0x1, URZ ;  /* 0x0000000105077890 */ /* 0x000fe4000fffe0ff */
[----:B------:R-:W-:Y:S02]  /*0cc0*/  UISETP.EQ.XOR UP1, UPT, UR5, 0x5, UP1 ;  /* 0x000000050500788c */ /* 0x000fe40008f22a70 */
[----:B------:R-:W-:Y:S01]  /*0cd0*/  USEL UR7, UR7, 0x1, UP0 ;  /* 0x0000000107077887 */ /* 0x000fe20008000000 */
[----:B------:R-:W-:-:S03]  /*0ce0*/  UMOV UR5, 0x400 ;  /* 0x0000040000057882 */ /* 0x000fc60000000000 */
[----:B------:R-:W-:Y:S02]  /*0cf0*/  UISETP.EQ.XOR UP1, UPT, UR7, 0x5, UP1 ;  /* 0x000000050700788c */ /* 0x000fe40008f22a70 */
[----:B------:R-:W-:Y:S02]  /*0d00*/  UISETP.NE.AND UP0, UPT, UR7, 0x5, UPT ;  /* 0x000000050700788c */ /* 0x000fe4000bf05270 */
[----:B------:R-:W-:Y:S02]  /*0d10*/  USEL UR6, URZ, 0x1, !UP1 ;  /* 0x00000001ff067887 */ /* 0x000fe4000c800000 */
[----:B-1----:R-:W-:Y:S02]  /*0d20*/  ULEA UR4, UR4, UR5, 0x18 ;  /* 0x0000000504047291 */ /* 0x002fe4000f8ec0ff */
[----:B------:R-:W-:Y:S02]  /*0d30*/  ULOP3.LUT UR6, UR21, UR6, URZ, 0x3c, !UPT ;  /* 0x0000000615067292 */ /* 0x000fe4000f8e3cff */
[----:B------:R-:W-:-:S02]  /*0d40*/  USEL UR7, UR7, URZ, UP0 ;  /* 0x000000ff07077287 */ /* 0x000fc40008000000 */
[----:B------:R-:W-:Y:S02]  /*0d50*/  USHF.L.U32 UR6, UR6, 0x1f, URZ ;  /* 0x0000001f06067899 */ /* 0x000fe400080006ff */
[----:B------:R-:W-:-:S04]  /*0d60*/  ULEA UR4, UR7, UR4, 0x3 ;  /* 0x0000000407047291 */ /* 0x000fc8000f8e18ff */
[----:B------:R-:W-:-:S05]  /*0d70*/  MOV R0, UR6 ;  /* 0x0000000600007c02 */ /* 0x000fca0008000f00 */
[----:B------:R-:W1:Y:S02]  /*0d80*/  SYNCS.PHASECHK.TRANS64.TRYWAIT P0, [UR4+0x28], R0 ;  /* 0x00002800ff0075a7 */ /* 0x000e640008001104 */
[----:B-1----:R-:W-:Y:S05]  /*0d90*/  @!P0 BRA `(.L_x_9) ;  /* 0x0000002c00c08947 */ /* 0x002fea0003800000 */
.L_x_35:
[----:B------:R-:W-:-:S13]  /*0da0*/  ELECT P0, URZ, PT ;  /* 0x0000000000ff782f */ /* 0x000fda0003800000 */
[----:B-1----:R-:W-:-:S04]  /*0db0*/  @P0 MOV R0, 0x8000 ;  /* 0x0000800000000802 */ /* 0x002fc80000000f00 */
[----:B------:R5:W-:Y:S03]  /*0dc0*/  @P0 SYNCS.ARRIVE.TRANS64 RZ, [UR4], R0 ;  /* 0x00000000ffff09a7 */ /* 0x000be60008000004 */
.L_x_3:
[----:B------:R-:W-:-:S13]  /*0dd0*/  ISETP.NE.AND P0, PT, R5, 0x4, PT ;  /* 0x000000040500780c */ /* 0x000fda0003f05270 */
[----:B------:R-:W-:Y:S05]  /*0de0*/  @P0 BRA `(.L_x_10) ;  /* 0x0000000400f80947 */ /* 0x000fea0003800000 */
[----:B------:R-:W1:Y:S08]  /*0df0*/  S2UR UR12, SR_CTAID.Z ;  /* 0x00000000000c79c3 */ /* 0x000e700000002700 */
[----:B------:R-:W-:Y:S01]  /*0e00*/  BAR.SYNC.DEFER_BLOCKING 0x2, 0xa0 ;  /* 0x0082800000007b1d */ /* 0x000fe20000010000 */
[----:B------:R-:W-:-:S05]  /*0e10*/  HFMA2 R4, -RZ, RZ, 0, 5.9604644775390625e-08 ;  /* 0x00000001ff047431 */ /* 0x000fca00000001ff */
[----:B------:R-:W-:Y:S01]  /*0e20*/  UMOV UR7, 0x1 ;  /* 0x0000000100077882 */ /* 0x000fe20000000000 */
[----:B-1----:R-:W-:-:S09]  /*0e30*/  UISETP.GT.U32.AND UP0, UPT, UR12, 0x3ff, UPT ;  /* 0x000003ff0c00788c */ /* 0x002fd2000bf04070 */
[----:B------:R-:W-:Y:S05]  /*0e40*/  BRA.U UP0, `(.L_x_11) ;  /* 0x0000000500a87547 */ /* 0x000fea000b800000 */
[----:B------:R-:W1:Y:S01]  /*0e50*/  S2UR UR4, SR_CgaCtaId ;  /* 0x00000000000479c3 */ /* 0x000e620000008800 */
[----:B------:R-:W-:Y:S01]  /*0e60*/  UMOV UR5, 0x400 ;  /* 0x0000040000057882 */ /* 0x000fe20000000000 */
[----:B------:R-:W5:Y:S01]  /*0e70*/  LDCU UR6, c[0x0][0x374] ;  /* 0x00006e80ff0677ac */ /* 0x000f620008000800 */
[----:B------:R-:W-:Y:S01]  /*0e80*/  MOV R4, 0x1 ;  /* 0x0000000100047802 */ /* 0x000fe20000000f00 */
[----:B------:R-:W-:Y:S01]  /*0e90*/  UMOV UR40, 0x8202010 ;  /* 0x0820201000287882 */ /* 0x000fe20000000000 */
[----:B------:R-:W-:Y:S02]  /*0ea0*/  USEL UR41, URZ, 0x4000, UP5 ;  /* 0x00004000ff297887 */ /* 0x000fe4000a800000 */
[----:B------:R-:W-:Y:S01]  /*0eb0*/  USEL UR40, UR40, 0x8200010, !UP4 ;  /* 0x0820001028287887 */ /* 0x000fe2000e000000 */
[----:B------:R-:W-:Y:S01]  /*0ec0*/  UMOV UR27, URZ ;  /* 0x000000ff001b7c82 */ /* 0x000fe20008000000 */
[----:B------:R-:W-:Y:S02]  /*0ed0*/  UMOV UR25, URZ ;  /* 0x000000ff00197c82 */ /* 0x000fe40008000000 */
[----:B------:R-:W-:Y:S01]  /*0ee0*/  UIADD3 UR41, UPT, UPT, UR41, UR40, URZ ;  /* 0x0000002829297290 */ /* 0x000fe2000fffe0ff */
[----:B------:R-:W-:-:S02]  /*0ef0*/  UMOV UR23, URZ ;  /* 0x000000ff00177c82 */ /* 0x000fc40008000000 */
[----:B------:R-:W-:Y:S01]  /*0f00*/  UMOV UR40, URZ ;  /* 0x000000ff00287c82 */ /* 0x000fe20008000000 */
[----:B------:R-:W-:Y:S01]  /*0f10*/  UMOV UR36, URZ ;  /* 0x000000ff00247c82 */ /* 0x000fe20008000000 */
[----:B------:R-:W-:Y:S01]  /*0f20*/  UMOV UR34, URZ ;  /* 0x000000ff00227c82 */ /* 0x000fe20008000000 */
[----:B------:R-:W-:Y:S01]  /*0f30*/  UMOV UR32, URZ ;  /* 0x000000ff00207c82 */ /* 0x000fe20008000000 */
[----:B------:R-:W-:Y:S01]  /*0f40*/  UMOV UR37, UR41 ;  /* 0x0000002900257c82 */ /* 0x000fe20008000000 */
[----:B------:R-:W-:Y:S01]  /*0f50*/  UMOV UR35, UR41 ;  /* 0x0000002900237c82 */ /* 0x000fe20008000000 */
[----:B------:R-:W-:Y:S01]  /*0f60*/  UMOV UR33, UR41 ;  /* 0x0000002900217c82 */ /* 0x000fe20008000000 */
[----:B-1----:R-:W-:Y:S01]  /*0f70*/  ULEA UR4, UR4, UR5, 0x18 ;  /* 0x0000000504047291 */ /* 0x002fe2000f8ec0ff */
[----:B------:R-:W5:Y:S01]  /*0f80*/  LDCU UR5, c[0x0][0x370] ;  /* 0x00006e00ff0577ac */ /* 0x000f620008000800 */
[----:B------:R-:W1:Y:S07]  /*0f90*/  LDCU UR29, c[0x0][0x378] ;  /* 0x00006f00ff1d77ac */ /* 0x000e6e0008000800 */
[----:B-----5:R-:W5:Y:S01]  /*0fa0*/  LDS R0, [UR4+0x78] ;  /* 0x00007804ff007984 */ /* 0x020f620008000800 */
[----:B------:R-:W-:-:S02]  /*0fb0*/  UIADD3 UR9, UPT, UPT, UR4, 0xc400, URZ ;  /* 0x0000c40004097890 */ /* 0x000fc4000fffe0ff */
[----:B------:R-:W-:Y:S02]  /*0fc0*/  UIADD3 UR10, UPT, UPT, UR4, 0x20400, URZ ;  /* 0x00020400040a7890 */ /* 0x000fe4000fffe0ff */
[----:B------:R-:W-:Y:S02]  /*0fd0*/  USHF.R.U32.HI UR9, URZ, 0x4, UR9 ;  /* 0x00000004ff097899 */ /* 0x000fe40008011609 */
[----:B------:R-:W-:Y:S02]  /*0fe0*/  USHF.R.U32.HI UR10, URZ, 0x4, UR10 ;  /* 0x00000004ff0a7899 */ /* 0x000fe4000801160a */
[----:B------:R-:W-:Y:S02]  /*0ff0*/  ULOP3.LUT UR9, UR9, 0x3fc0, URZ, 0xc0, !UPT ;  /* 0x00003fc009097892 */ /* 0x000fe4000f8ec0ff */
[----:B------:R-:W-:Y:S02]  /*1000*/  UIMAD UR5, UR6, UR5, URZ ;  /* 0x00000005060572a4 */ /* 0x000fe4000f8e02ff */
[----:B------:R-:W-:-:S02]  /*1010*/  ULOP3.LUT UR10, UR10, 0x3fc0, URZ, 0xc0, !UPT ;  /* 0x00003fc00a0a7892 */ /* 0x000fc4000f8ec0ff */
[----:B-1----:R-:W-:Y:S02]  /*1020*/  UIMAD UR29, UR5, UR29, URZ ;  /* 0x0000001d051d72a4 */ /* 0x002fe4000f8e02ff */
[----:B------:R-:W-:Y:S02]  /*1030*/  ULOP3.LUT UR9, UR9, 0x10000, URZ, 0xfc, !UPT ;  /* 0x0001000009097892 */ /* 0x000fe4000f8efcff */
[----:B------:R-:W-:Y:S01]  /*1040*/  ULOP3.LUT UR10, UR10, 0x10000, URZ, 0xfc, !UPT ;  /* 0x000100000a0a7892 */ /* 0x000fe2000f8efcff */
[----:B-----5:R-:W-:-:S15]  /*1050*/  R2UR UR30, R0 ;  /* 0x00000000001e72ca */ /* 0x020fde00000e0000 */
.L_x_16:
[----:B------:R-:W-:Y:S01]  /*1060*/  USHF.L.U32 UR5, UR25, 0x1f, URZ ;  /* 0x0000001f19057899 */ /* 0x000fe200080006ff */
[----:B------:R-:W-:Y:S01]  /*1070*/  SHF.L.U32 R2, R4, 0x1f, RZ ;  /* 0x0000001f04027819 */ /* 0x000fe200000006ff */
[----:B------:R-:W-:Y:S02]  /*1080*/  ULEA UR6, UR23, UR4, 0x3 ;  /* 0x0000000417067291 */ /* 0x000fe4000f8e18ff */
[----:B-1----:R-:W-:Y:S02]  /*1090*/  ULEA UR7, UR27, UR4, 0x3 ;  /* 0x000000041b077291 */ /* 0x002fe4000f8e18ff */
[----:B----4-:R-:W-:Y:S01]  /*10a0*/  MOV R0, UR5 ;  /* 0x0000000500007c02 */ /* 0x010fe20008000f00 */
[----:B------:R-:W-:Y:S02]  /*10b0*/  ULEA UR8, UR27, UR30, 0x7 ;  /* 0x0000001e1b087291 */ /* 0x000fe4000f8e38ff */
[----:B------:R-:W-:Y:S02]  /*10c0*/  UIADD3 UR12, UPT, UPT, UR29, UR12, URZ ;  /* 0x0000000c1d0c7290 */ /* 0x000fe4000fffe0ff */
[----:B-----5:R1:W5:Y:S01]  /*10d0*/  SYNCS.PHASECHK.TRANS64.TRYWAIT P1, [UR6], R0 ;  /* 0x00000000ff0075a7 */ /* 0x0203620008021106 */
[----:B------:R-:W-:Y:S01]  /*10e0*/  UPLOP3.LUT UP3, UPT, UPT, UPT, UPT, 0x40, 0x4 ;  /* 0x000000000004789c */ /* 0x000fe20003f6e870 */
[----:B------:R-:W4:Y:S02]  /*10f0*/  SYNCS.PHASECHK.TRANS64.TRYWAIT P0, [UR7+0x60], R2 ;  /* 0x00006002ff0075a7 */ /* 0x000f240008001107 */
[----:B-1--45:R-:W-:Y:S08]  /*1100*/  @!P0 BRA `(.L_x_12) ;  /* 0x0000002c00048947 */ /* 0x032ff00003800000 */
.L_x_37:
[----:B------:R-:W-:-:S05]  /*1110*/  UMOV UR21, URZ ;  /* 0x000000ff00157c82 */ /* 0x000fca0008000000 */
.L_x_15:
[----:B------:R-:W-:Y:S02]  /*1120*/  USHF.L.U32 UR24, UR23, 0xa, URZ ;  /* 0x0000000a17187899 */ /* 0x000fe400080006ff */
[----:B------:R-:W-:Y:S02]  /*1130*/  UIADD3 UR11, UPT, UPT, UR23, 0x1, URZ ;  /* 0x00000001170b7890 */ /* 0x000fe4000fffe0ff */
[----:B------:R-:W-:Y:S02]  /*1140*/  UISETP.GT.U32.AND UP0, UPT, UR21, 0x3e, UPT ;  /* 0x0000003e1500788c */ /* 0x000fe4000bf04070 */
[----:B------:R-:W-:Y:S02]  /*1150*/  UIADD3 UR6, UPT, UPT, UR24, 0x6, URZ ;  /* 0x0000000618067890 */ /* 0x000fe4000fffe0ff */
[----:B------:R-:W-:Y:S02]  /*1160*/  ULEA UR5, UR23, UR4, 0x3 ;  /* 0x0000000417057291 */ /* 0x000fe4000f8e18ff */
[----:B------:R-:W-:Y:S01]  /*1170*/  UISETP.NE.AND UP1, UPT, UR11, 0x5, UPT ;  /* 0x000000050b00788c */ /* 0x000fe2000bf25270 */
[----:B------:R-:W-:Y:S01]  /*1180*/  PLOP3.LUT P0, PT, PT, PT, UP0, 0x80, 0x8 ;  /* 0x000000000008781c */ /* 0x000fe20003f0f008 */
[----:B----4-:R-:W-:Y:S02]  /*1190*/  UIADD3 UR44, UPT, UPT, UR24, UR10, URZ ;  /* 0x0000000a182c7290 */ /* 0x010fe4000fffe0ff */
[----:B------:R-:W-:Y:S02]  /*11a0*/  UIADD3 UR42, UPT, UPT, UR24, UR9, URZ ;  /* 0x00000009182a7290 */ /* 0x000fe4000fffe0ff */
[----:B------:R-:W-:Y:S02]  /*11b0*/  UIADD3 UR38, UPT, UPT, UR10, 0x2, UR24 ;  /* 0x000000020a267890 */ /* 0x000fe4000fffe018 */
[----:B------:R-:W-:Y:S02]  /*11c0*/  UIADD3 UR28, UPT, UPT, UR9, 0x2, UR24 ;  /* 0x00000002091c7890 */ /* 0x000fe4000fffe018 */
[----:B------:R-:W-:Y:S02]  /*11d0*/  UIADD3 UR26, UPT, UPT, UR10, 0x4, UR24 ;  /* 0x000000040a1a7890 */ /* 0x000fe4000fffe018 */
[----:B------:R-:W-:Y:S02]  /*11e0*/  UIADD3 UR22, UPT, UPT, UR6, UR10, URZ ;  /* 0x0000000a06167290 */ /* 0x000fe4000fffe0ff */
[----:B------:R-:W-:Y:S02]  /*11f0*/  UIADD3 UR24, UPT, UPT, UR9, 0x4, UR24 ;  /* 0x0000000409187890 */ /* 0x000fe4000fffe018 */
[----:B------:R-:W-:Y:S02]  /*1200*/  UIADD3 UR14, UPT, UPT, UR5, 0x28, URZ ;  /* 0x00000028050e7890 */ /* 0x000fe4000fffe0ff */
[----:B------:R-:W-:Y:S02]  /*1210*/  USEL UR13, URZ, 0x1, UP1 ;  /* 0x00000001ff0d7887 */ /* 0x000fe40008800000 */
[----:B------:R-:W-:Y:S02]  /*1220*/  USEL UR23, UR11, URZ, UP1 ;  /* 0x000000ff0b177287 */ /* 0x000fe40008800000 */
[----:B------:R-:W-:Y:S01]  /*1230*/  UIADD3 UR6, UPT, UPT, UR6, UR9, URZ ;  /* 0x0000000906067290 */ /* 0x000fe2000fffe0ff */
[----:B------:R-:W-:Y:S01]  /*1240*/  UMOV UR45, 0x40004040 ;  /* 0x40004040002d7882 */ /* 0x000fe20000000000 */
[----:B------:R-:W-:Y:S01]  /*1250*/  UMOV UR43, 0x40004040 ;  /* 0x40004040002b7882 */ /* 0x000fe20000000000 */
[----:B------:R-:W-:Y:S01]  /*1260*/  UMOV UR39, 0x40004040 ;  /* 0x4000404000277882 */ /* 0x000fe20000000000 */
[----:B-----5:R-:W-:Y:S08]  /*1270*/  @P1 BRA `(.L_x_13) ;  /* 0x0000000000101947 */ /* 0x020ff00003800000 */
[----:B------:R-:W-:Y:S06]  /*1280*/  USHF.L.U32 UR11, UR25, 0x1f, URZ ;  /* 0x0000001f190b7899 */ /* 0x000fec00080006ff */
[----:B-1----:R-:W-:Y:S04]  /*1290*/  MOV R0, UR11 ;  /* 0x0000000b00007c02 */ /* 0x002fe80008000f00 */
[----:B------:R-:W1:Y:S02]  /*12a0*/  SYNCS.PHASECHK.TRANS64.TRYWAIT P1, [UR5], R0 ;  /* 0x00000000ff0075a7 */ /* 0x000e640008021105 */
[----:B-1----:R-:W-:Y:S05]  /*12b0*/  @!P1 BRA `(.L_x_14) ;  /* 0x0000002800b89947 */ /* 0x002fea0003800000 */
.L_x_13:
[----:B------:R-:W-:Y:S01]  /*12c0*/  ULOP3.LUT UR25, UR25, UR13, URZ, 0x3c, !UPT ;  /* 0x0000000d19197292 */ /* 0x000fe2000f8e3cff */
[----:B------:R-:W-:Y:S01]  /*12d0*/  PLOP3.LUT P1, PT, PT, PT, PT, 0x80, 0x8 ;  /* 0x000000000008781c */ /* 0x000fe20003f2f070 */
[----:B------:R-:W-:Y:S01]  /*12e0*/  @!UP0 ULEA UR11, UR23, UR4, 0x3 ;  /* 0x00000004170b8291 */ /* 0x000fe2000f8e18ff */
[----:B------:R4:W-:Y:S01]  /*12f0*/  UTCHMMA gdesc[UR42], gdesc[UR44], tmem[UR8], tmem[UR40], idesc[UR41], UP3 ;  /* 0x00ff282c2a0075ea */ /* 0x0009e20009800008 */
[----:B------:R-:W-:Y:S02]  /*1300*/  @!UP0 USHF.L.U32 UR5, UR25, 0x1f, URZ ;  /* 0x0000001f19058899 */ /* 0x000fe400080006ff */
[----:B------:R-:W-:Y:S01]  /*1310*/  UIADD3 UR21, UPT, UPT, UR21, 0x1, URZ ;  /* 0x0000000115157890 */ /* 0x000fe2000fffe0ff */
[----:B------:R-:W-:Y:S01]  /*1320*/  UMOV UR46, UR28 ;  /* 0x0000001c002e7c82 */ /* 0x000fe20008000000 */
[----:B------:R-:W-:Y:S01]  /*1330*/  UMOV UR47, 0x40004040 ;  /* 0x40004040002f7882 */ /* 0x000fe20000000000 */
[----:B------:R-:W-:Y:S01]  /*1340*/  UMOV UR48, UR26 ;  /* 0x0000001a00307c82 */ /* 0x000fe20008000000 */
[----:B------:R-:W-:Y:S01]  /*1350*/  UMOV UR49, 0x40004040 ;  /* 0x4000404000317882 */ /* 0x000fe20000000000 */
[----:B------:R-:W-:Y:S01]  /*1360*/  UMOV UR50, UR24 ;  /* 0x0000001800327c82 */ /* 0x000fe20008000000 */
[----:B------:R-:W-:Y:S01]  /*1370*/  UMOV UR51, 0x40004040 ;  /* 0x4000404000337882 */ /* 0x000fe20000000000 */
[----:B-1----:R-:W-:Y:S01]  /*1380*/  MOV R0, UR5 ;  /* 0x0000000500007c02 */ /* 0x002fe20008000f00 */
[----:B------:R4:W-:Y:S01]  /*1390*/  UTCHMMA gdesc[UR46], gdesc[UR38], tmem[UR8], tmem[UR36], idesc[UR37], UPT ;  /* 0x00ff24262e0075ea */ /* 0x0009e2000b800008 */
[----:B------:R-:W-:Y:S01]  /*13a0*/  UMOV UR52, UR22 ;  /* 0x0000001600347c82 */ /* 0x000fe20008000000 */
[----:B------:R-:W-:Y:S01]  /*13b0*/  UMOV UR53, 0x40004040 ;  /* 0x4000404000357882 */ /* 0x000fe20000000000 */
[----:B------:R-:W-:Y:S01]  /*13c0*/  UMOV UR54, UR6 ;  /* 0x0000000600367c82 */ /* 0x000fe20008000000 */
[----:B------:R-:W-:Y:S01]  /*13d0*/  UMOV UR55, 0x40004040 ;  /* 0x4000404000377882 */ /* 0x000fe20000000000 */
[----:B------:R4:W-:Y:S01]  /*13e0*/  UTCHMMA gdesc[UR50], gdesc[UR48], tmem[UR8], tmem[UR34], idesc[UR35], UPT ;  /* 0x00ff2230320075ea */ /* 0x0009e2000b800008 */
[----:B------:R4:W-:Y:S01]  /*13f0*/  UTCHMMA gdesc[UR54], gdesc[UR52], tmem[UR8], tmem[UR32], idesc[UR33], UPT ;  /* 0x00ff2034360075ea */ /* 0x0009e2000b800008 */
[----:B------:R4:W-:Y:S01]  /*1400*/  UTCBAR [UR14], URZ ;  /* 0x000000ff0e0073e9 */ /* 0x0009e200080000ff */
[----:B------:R4:W5:Y:S01]  /*1410*/  @!P0 SYNCS.PHASECHK.TRANS64.TRYWAIT P1, [UR11], R0 ;  /* 0x00000000ff0085a7 */ /* 0x000962000802110b */
[----:B------:R-:W-:Y:S02]  /*1420*/  UISETP.NE.AND UP0, UPT, UR21, 0x40, UPT ;  /* 0x000000401500788c */ /* 0x000fe4000bf05270 */
[----:B------:R-:W-:Y:S07]  /*1430*/  UPLOP3.LUT UP3, UPT, UPT, UPT, UPT, 0x80, 0x8 ;  /* 0x000000000008789c */ /* 0x000fee0003f6f070 */
[----:B------:R-:W-:Y:S05]  /*1440*/  BRA.U UP0, `(.L_x_15) ;  /* 0xfffffffd00347547 */ /* 0x000fea000b83ffff */
[----:B------:R-:W-:Y:S02]  /*1450*/  UIADD3 UR7, UPT, UPT, UR7, 0x50, URZ ;  /* 0x0000005007077890 */ /* 0x000fe4000fffe0ff */
[----:B------:R-:W-:-:S04]  /*1460*/  UIADD3 UR27, UPT, UPT, UR27, 0x1, URZ ;  /* 0x000000011b1b7890 */ /* 0x000fc8000fffe0ff */
[----:B------:R-:W-:-:S03]  /*1470*/  UISETP.NE.AND UP0, UPT, UR27, 0x2, UPT ;  /* 0x000000021b00788c */ /* 0x000fc6000bf05270 */
[----:B------:R1:W-:Y:S01]  /*1480*/  UTCBAR [UR7], URZ ;  /* 0x000000ff070073e9 */ /* 0x0003e200080000ff */
[----:B------:R-:W-:Y:S02]  /*1490*/  USEL UR27, UR27, URZ, UP0 ;  /* 0x000000ff1b1b7287 */ /* 0x000fe40008000000 */
[----:B------:R-:W-:Y:S02]  /*14a0*/  USEL UR5, URZ, 0x1, UP0 ;  /* 0x00000001ff057887 */ /* 0x000fe40008000000 */
[----:B------:R-:W-:-:S04]  /*14b0*/  UISETP.GE.AND UP0, UPT, UR12, 0x400, UPT ;  /* 0x000004000c00788c */ /* 0x000fc8000bf06270 */
[----:B------:R-:W-:-:S05]  /*14c0*/  LOP3.LUT R4, R4, UR5, RZ, 0x3c, !PT ;  /* 0x0000000504047c12 */ /* 0x000fca000f8e3cff */
[----:B------:R-:W-:Y:S05]  /*14d0*/  BRA.U !UP0, `(.L_x_16) ;  /* 0xfffffff908e07547 */ /* 0x000fea000b83ffff */
[----:B-1----:R-:W-:Y:S02]  /*14e0*/  UIADD3 UR7, UPT, UPT, UR27, 0x1, URZ ;  /* 0x000000011b077890 */ /* 0x002fe4000fffe0ff */
.L_x_11:
[----:B------:R-:W1:Y:S02]  /*14f0*/  S2UR UR5, SR_CgaCtaId ;  /* 0x00000000000579c3 */ /* 0x000e640000008800 */
[----:B-1----:R-:W-:-:S04]  /*1500*/  ULOP3.LUT UR4, UR5, 0x1, URZ, 0xc0, !UPT ;  /* 0x0000000105047892 */ /* 0x002fc8000f8ec0ff */
[----:B------:R-:W-:-:S09]  /*1510*/  UISETP.NE.U32.AND UP0, UPT, UR4, 0x1, UPT ;  /* 0x000000010400788c */ /* 0x000fd2000bf05070 */
[----:B------:R-:W-:Y:S05]  /*1520*/  BRA.U !UP0, `(.L_x_10) ;  /* 0x0000000108287547 */ /* 0x000fea000b800000 */
[----:B------:R-:W-:Y:S01]  /*1530*/  UISETP.NE.AND UP0, UPT, UR7, 0x2, UPT ;  /* 0x000000020700788c */ /* 0x000fe2000bf05270 */
[----:B------:R-:W-:-:S03]  /*1540*/  UMOV UR4, 0x400 ;  /* 0x0000040000047882 */ /* 0x000fc60000000000 */
[----:B------:R-:W-:Y:S02]  /*1550*/  USEL UR6, URZ, 0x1, UP0 ;  /* 0x00000001ff067887 */ /* 0x000fe40008000000 */
[----:B------:R-:W-:Y:S02]  /*1560*/  USEL UR7, UR7, URZ, UP0 ;  /* 0x000000ff07077287 */ /* 0x000fe40008000000 */
[----:B------:R-:W-:Y:S02]  /*1570*/  ULEA UR4, UR5, UR4, 0x18 ;  /* 0x0000000405047291 */ /* 0x000fe4000f8ec0ff */
[----:B------:R-:W-:Y:S02]  /*1580*/  LOP3.LUT R4, R4, UR6, RZ, 0x3c, !PT ;  /* 0x0000000604047c12 */ /* 0x000fe4000f8e3cff */
[----:B------:R-:W-:Y:S02]  /*1590*/  ULEA UR4, UR7, UR4, 0x3 ;  /* 0x0000000407047291 */ /* 0x000fe4000f8e18ff */
[----:B------:R-:W-:-:S07]  /*15a0*/  SHF.L.U32 R6, R4, 0x1f, RZ ;  /* 0x0000001f04067819 */ /* 0x000fce00000006ff */
[----:B------:R-:W1:Y:S02]  /*15b0*/  SYNCS.PHASECHK.TRANS64.TRYWAIT P0, [UR4+0x60], R6 ;  /* 0x00006006ff0075a7 */ /* 0x000e640008001104 */
[----:B-1----:R-:W-:Y:S05]  /*15c0*/  @!P0 BRA `(.L_x_17) ;  /* 0x0000002800148947 */ /* 0x002fea0003800000 */
.L_x_10:
[----:B------:R-:W-:-:S13]  /*15d0*/  ISETP.GT.AND P0, PT, R5, 0x3, PT ;  /* 0x000000030500780c */ /* 0x000fda0003f04270 */
[----:B-1234-:R-:W-:Y:S05]  /*15e0*/  @P0 EXIT ;  /* 0x000000000000094d */ /* 0x01efea0003800000 */
[----:B------:R-:W-:Y:S05]  /*15f0*/  BRA.U !UP2, `(.L_x_18) ;  /* 0x000000010ab87547 */ /* 0x000fea000b800000 */
[----:B------:R-:W1:Y:S01]  /*1600*/  S2UR UR6, SR_CgaCtaId ;  /* 0x00000000000679c3 */ /* 0x000e620000008800 */
[----:B------:R-:W-:Y:S01]  /*1610*/  NOP ;  /* 0x0000000000007918 */ /* 0x000fe20000000000 */
[----:B------:R-:W-:Y:S01]  /*1620*/  UMOV UR4, 0x40 ;  /* 0x0000004000047882 */ /* 0x000fe20000000000 */
[----:B------:R-:W-:Y:S01]  /*1630*/  UMOV UR5, 0x400 ;  /* 0x0000040000057882 */ /* 0x000fe20000000000 */
[----:B-1----:R-:W-:Y:S02]  /*1640*/  ULEA UR4, UR6, UR4, 0x18 ;  /* 0x0000000406047291 */ /* 0x002fe4000f8ec0ff */
[----:B------:R-:W-:-:S07]  /*1650*/  ULEA UR5, UR6, UR5, 0x18 ;  /* 0x0000000506057291 */ /* 0x000fce000f8ec0ff */
[----:B-----5:R-:W1:Y:S02]  /*1660*/  LDS.U8 R0, [UR4] ;  /* 0x00000004ff007984 */ /* 0x020e640008000000 */
[----:B-1----:R-:W-:-:S13]  /*1670*/  ISETP.NE.AND P0, PT, R0, RZ, PT ;  /* 0x000000ff0000720c */ /* 0x002fda0003f05270 */
[----:B------:R-:W-:Y:S05]  /*1680*/  @P0 BRA `(.L_x_19) ;  /* 0x00000000007c0947 */ /* 0x000fea0003800000 */
[----:B------:R-:W-:-:S13]  /*1690*/  ELECT P0, URZ, PT ;  /* 0x0000000000ff782f */ /* 0x000fda0003800000 */
[----:B------:R-:W-:Y:S05]  /*16a0*/  @!P0 BRA `(.L_x_20) ;  /* 0x0000000000848947 */ /* 0x000fea0003800000 */
[----:B------:R-:W-:Y:S01]  /*16b0*/  UMOV UR4, 0x8 ;  /* 0x0000000800047882 */ /* 0x000fe20000000000 */
[----:B------:R-:W-:-:S04]  /*16c0*/  IMAD.MOV.U32 R2, RZ, RZ, 0xff ;  /* 0x000000ffff027424 */ /* 0x000fc800078e00ff */
[----:B------:R-:W-:Y:S04]  /*16d0*/  DEPBAR.LE SB1, 0x36 ;  /* 0x00009d800000791a */ /* 0x000fe80000000000 */
[----:B------:R-:W1:Y:S02]  /*16e0*/  UTCATOMSWS.FIND_AND_SET.ALIGN UP0, UR4, UR4 ;  /* 0x00000004000475e3 */ /* 0x000e640008000800 */
[----:B-1----:R-:W-:Y:S01]  /*16f0*/  PLOP3.LUT P0, PT, PT, PT, UP0, 0x80, 0x8 ;  /* 0x000000000008781c */ /* 0x002fe20003f0f008 */
[----:B------:R-:W-:-:S03]  /*1700*/  IMAD.U32 R7, RZ, RZ, UR4 ;  /* 0x00000004ff077e24 */ /* 0x000fc6000f8e00ff */
[----:B------:R-:W-:-:S04]  /*1710*/  SEL R0, RZ, 0xffffffff, !P0 ;  /* 0xffffffffff007807 */ /* 0x000fc80004000000 */
[----:B------:R-:W-:Y:S01]  /*1720*/  ISETP.NE.AND P0, PT, R0, RZ, PT ;  /* 0x000000ff0000720c */ /* 0x000fe20003f05270 */
[----:B------:R-:W-:-:S12]  /*1730*/  IMAD.MOV.U32 R0, RZ, RZ, 0x1 ;  /* 0x00000001ff007424 */ /* 0x000fd800078e00ff */
[----:B------:R-:W-:Y:S05]  /*1740*/  @P0 BRA `(.L_x_21) ;  /* 0x0000000000240947 */ /* 0x000fea0003800000 */
.L_x_22:
[----:B------:R-:W-:Y:S05]  /*1750*/  NANOSLEEP 0x64 ;  /* 0x000000640000795d */ /* 0x000fea0003800000 */
[----:B------:R-:W-:-:S05]  /*1760*/  UMOV UR4, 0x8 ;  /* 0x0000000800047882 */ /* 0x000fca0000000000 */
[----:B------:R-:W-:Y:S04]  /*1770*/  DEPBAR.LE SB1, 0x36 ;  /* 0x00009d800000791a */ /* 0x000fe80000000000 */
[----:B------:R-:W1:Y:S02]  /*1780*/  UTCATOMSWS.FIND_AND_SET.ALIGN UP0, UR4, UR4 ;  /* 0x00000004000475e3 */ /* 0x000e640008000800 */
[----:B-1----:R-:W-:Y:S01]  /*1790*/  PLOP3.LUT P0, PT, PT, PT, UP0, 0x80, 0x8 ;  /* 0x000000000008781c */ /* 0x002fe20003f0f008 */
[----:B------:R-:W-:-:S03]  /*17a0*/  IMAD.U32 R7, RZ, RZ, UR4 ;  /* 0x00000004ff077e24 */ /* 0x000fc6000f8e00ff */
[----:B------:R-:W-:-:S04]  /*17b0*/  SEL R4, RZ, 0xffffffff, !P0 ;  /* 0xffffffffff047807 */ /* 0x000fc80004000000 */
[----:B------:R-:W-:-:S13]  /*17c0*/  ISETP.NE.AND P0, PT, R4, RZ, PT ;  /* 0x000000ff0400720c */ /* 0x000fda0003f05270 */
[----:B------:R-:W-:Y:S05]  /*17d0*/  @!P0 BRA `(.L_x_22) ;  /* 0xfffffffc00dc8947 */ /* 0x000fea000383ffff */
.L_x_21:
[C---:B------:R-:W-:Y:S01]  /*17e0*/  VIADD R5, R7.reuse, 0x10 ;  /* 0x0000001007057836 */ /* 0x040fe20000000000 */
[----:B------:R-:W-:Y:S01]  /*17f0*/  UMOV UR4, 0x50 ;  /* 0x0000005000047882 */ /* 0x000fe20000000000 */
[----:B------:R-:W-:Y:S01]  /*1800*/  SHF.L.U32 R2, R2, R7, RZ ;  /* 0x0000000702027219 */ /* 0x000fe200000006ff */
[----:B------:R-:W-:Y:S01]  /*1810*/  ULEA UR4, UR6, UR4, 0x18 ;  /* 0x0000000406047291 */ /* 0x000fe2000f8ec0ff */
[----:B------:R-:W-:Y:S01]  /*1820*/  IMAD.SHL.U32 R7, R7, 0x20, RZ ;  /* 0x0000002007077824 */ /* 0x000fe200078e00ff */
[----:B------:R-:W-:-:S04]  /*1830*/  SHF.L.U32 R5, R0, R5, RZ ;  /* 0x0000000500057219 */ /* 0x000fc800000006ff */
[----:B------:R-:W-:-:S05]  /*1840*/  LOP3.LUT R2, R5, R2, RZ, 0xfc, !PT ;  /* 0x0000000205027212 */ /* 0x000fca00078efcff */
[----:B------:R1:W-:Y:S04]  /*1850*/  ATOMS.OR RZ, [UR4], R2 ;  /* 0x00000002ffff798c */ /* 0x0003e8000b000004 */
[----:B------:R1:W-:Y:S01]  /*1860*/  STS [UR5+0x78], R7 ;  /* 0x00007807ff007988 */ /* 0x0003e20008000805 */
[----:B------:R-:W-:Y:S05]  /*1870*/  BRA `(.L_x_20) ;  /* 0x0000000000107947 */ /* 0x000fea0003800000 */
.L_x_19:
[----:B------:R-:W-:Y:S02]  /*1880*/  MOV R0, 0xffffffff ;  /* 0xffffffff00007802 */ /* 0x000fe40000000f00 */
[----:B------:R-:W-:-:S03]  /*1890*/  MOV R4, 0x18c0 ;  /* 0x000018c000047802 */ /* 0x000fc60000000f00 */
[----:B------:R1:W-:Y:S04]  /*18a0*/  STS [UR5+0x78], R0 ;  /* 0x00007800ff007988 */ /* 0x0003e80008000805 */
[----:B-1----:R-:W-:Y:S05]  /*18b0*/  CALL.REL.NOINC `($__internal_1_$__cuda_sm10x_tcgen05_guardrail_trap_phase_invalid_during_alloc) ;  /* 0x00000024009c7944 */ /* 0x002fea0003c00000 */
.L_x_20:
[----:B------:R-:W-:Y:S05]  /*18c0*/  WARPSYNC.ALL ;  /* 0x0000000000007948 */ /* 0x000fea0003800000 */
[----:B------:R-:W-:Y:S01]  /*18d0*/  NOP ;  /* 0x0000000000007918 */ /* 0x000fe20000000000 */
.L_x_18:
[----:B------:R-:W2:Y:S08]  /*18e0*/  S2UR UR6, SR_CgaCtaId ;  /* 0x00000000000679c3 */ /* 0x000eb00000008800 */
[----:B------:R-:W-:Y:S06]  /*18f0*/  BAR.SYNC.DEFER_BLOCKING 0x2, 0xa0 ;  /* 0x0082800000007b1d */ /* 0x000fec0000010000 */
[----:B------:R-:W-:-:S02]  /*1900*/  UMOV UR4, 0x400 ;  /* 0x0000040000047882 */ /* 0x000fc40000000000 */
[----:B------:R-:W3:Y:S01]  /*1910*/  S2UR UR25, SR_CTAID.Z ;  /* 0x00000000001979c3 */ /* 0x000ee20000002700 */
[----:B--2---:R-:W-:Y:S02]  /*1920*/  ULEA UR6, UR6, UR4, 0x18 ;  /* 0x0000000406067291 */ /* 0x004fe4000f8ec0ff */
[----:B---3--:R-:W-:-:S07]  /*1930*/  UISETP.GT.U32.AND UP0, UPT, UR25, 0x3ff, UPT ;  /* 0x000003ff1900788c */ /* 0x008fce000bf04070 */
[----:B-----5:R-:W2:Y:S02]  /*1940*/  LDS R0, [UR6+0x78] ;  /* 0x00007806ff007984 */ /* 0x020ea40008000800 */
[----:B--2---:R-:W-:Y:S01]  /*1950*/  R2UR UR26, R0 ;  /* 0x00000000001a72ca */ /* 0x004fe200000e0000 */
[----:B------:R-:W-:-:S14]  /*1960*/  BRA.U UP0, `(.L_x_23) ;  /* 0x0000001d00dc7547 */ /* 0x000fdc000b800000 */
[----:B------:R-:W2:Y:S01]  /*1970*/  LDCU.64 UR4, c[0x0][0x5c0] ;  /* 0x0000b800ff0477ac */ /* 0x000ea20008000a00 */
[----:B------:R-:W-:Y:S01]  /*1980*/  SHF.R.U32.HI R0, RZ, 0x5, R3 ;  /* 0x00000005ff007819 */ /* 0x000fe20000011603 */
[----:B------:R-:W-:Y:S01]  /*1990*/  IMAD.SHL.U32 R3, R3, 0x40, RZ ;  /* 0x0000004003037824 */ /* 0x000fe200078e00ff */
[----:B------:R-:W3:Y:S02]  /*19a0*/  LDCU.64 UR32, c[0x0][0x5d8] ;  /* 0x0000bb00ff2077ac */ /* 0x000ee40008000a00 */
[----:B------:R-:W-:Y:S02]  /*19b0*/  R2UR UR23, R0 ;  /* 0x00000000001772ca */ /* 0x000fe400000e0000 */
[----:B------:R-:W-:Y:S01]  /*19c0*/  LOP3.LUT R3, R3, 0x7c0, RZ, 0xc0, !PT ;  /* 0x000007c003037812 */ /* 0x000fe200078ec0ff */
[----:B------:R-:W4:Y:S01]  /*19d0*/  LDCU.64 UR28, c[0x0][0x348] ;  /* 0x00006900ff1c77ac */ /* 0x000f220008000a00 */
[----:B------:R-:W-:Y:S01]  /*19e0*/  UMOV UR22, URZ ;  /* 0x000000ff00167c82 */ /* 0x000fe20008000000 */
[----:B------:R-:W-:Y:S01]  /*19f0*/  UMOV UR21, URZ ;  /* 0x000000ff00157c82 */ /* 0x000fe20008000000 */
[----:B--2---:R-:W-:-:S07]  /*1a00*/  UIMAD.WIDE.U32 UR8, UR25, UR5, URZ ;  /* 0x00000005190872a5 */ /* 0x004fce000f8e00ff */
[----:B------:R-:W-:Y:S01]  /*1a10*/  IMAD.U32 R0, RZ, RZ, UR23 ;  /* 0x00000017ff007e24 */ /* 0x000fe2000f8e00ff */
[----:B------:R-:W2:Y:S03]  /*1a20*/  LDCU UR5, c[0x0][0x5d0] ;  /* 0x0000ba00ff0577ac */ /* 0x000ea60008000800 */
[----:B------:R-:W-:Y:S01]  /*1a30*/  IMAD R0, R0, 0x800, R3 ;  /* 0x0000080000007824 */ /* 0x000fe200078e0203 */
[----:B------:R-:W-:Y:S02]  /*1a40*/  UIADD3 UR7, UPT, UPT, UR25, -UR9, URZ ;  /* 0x8000000919077290 */ /* 0x000fe4000fffe0ff */
[----:B------:R-:W-:Y:S01]  /*1a50*/  ULEA UR23, UR23, UR26, 0x15 ;  /* 0x0000001a17177291 */ /* 0x000fe2000f8ea8ff */
[----:B------:R-:W-:Y:S01]  /*1a60*/  VIADD R0, R0, UR6 ;  /* 0x0000000600007c36 */ /* 0x000fe20008000000 */
[----:B------:R-:W-:-:S03]  /*1a70*/  USHF.R.U32.HI UR7, URZ, UR20, UR7 ;  /* 0x00000014ff077299 */ /* 0x000fc60008011607 */
[C---:B------:R-:W-:Y:S01]  /*1a80*/  VIADD R3, R0.reuse, 0x8420 ;  /* 0x0000842000037836 */ /* 0x040fe20000000000 */
[----:B------:R-:W-:Y:S01]  /*1a90*/  UIADD3 UR7, UPT, UPT, UR9, UR7, URZ ;  /* 0x0000000709077290 */ /* 0x000fe2000fffe0ff */
[C---:B-1----:R-:W-:Y:S02]  /*1aa0*/  VIADD R2, R0.reuse, 0x8430 ;  /* 0x0000843000027836 */ /* 0x042fe40000000000 */
[C---:B------:R-:W-:Y:S01]  /*1ab0*/  VIADD R4, R0.reuse, 0x430 ;  /* 0x0000043000047836 */ /* 0x040fe20000000000 */
[----:B------:R-:W-:Y:S01]  /*1ac0*/  USHF.R.U32.HI UR14, URZ, UR19, UR7 ;  /* 0x00000013ff0e7299 */ /* 0x000fe20008011607 */
[----:B------:R-:W-:Y:S01]  /*1ad0*/  SHF.R.U32.HI R72, RZ, 0x3, R3 ;  /* 0x00000003ff487819 */ /* 0x000fe20000011603 */
[C---:B------:R-:W-:Y:S01]  /*1ae0*/  VIADD R5, R0.reuse, 0x400 ;  /* 0x0000040000057836 */ /* 0x040fe20000000000 */
[----:B------:R-:W-:Y:S01]  /*1af0*/  SHF.R.U32.HI R73, RZ, 0x3, R2 ;  /* 0x00000003ff497819 */ /* 0x000fe20000011602 */
[----:B------:R-:W-:Y:S01]  /*1b00*/  UIADD3 UR14, UPT, UPT, -UR14, URZ, URZ ;  /* 0x000000ff0e0e7290 */ /* 0x000fe2000fffe1ff */
[----:B------:R-:W-:Y:S01]  /*1b10*/  LOP3.LUT R72, R3, 0x30, R72, 0x78, !PT ;  /* 0x0000003003487812 */ /* 0x000fe200078e7848 */
[----:B------:R-:W-:Y:S01]  /*1b20*/  VIADD R3, R0, 0x8400 ;  /* 0x0000840000037836 */ /* 0x000fe20000000000 */
[----:B------:R-:W-:Y:S01]  /*1b30*/  LOP3.LUT R73, R2, 0x30, R73, 0x78, !PT ;  /* 0x0000003002497812 */ /* 0x000fe200078e7849 */
[----:B------:R-:W-:Y:S01]  /*1b40*/  UIMAD UR14, UR4, UR14, UR25 ;  /* 0x0000000e040e72a4 */ /* 0x000fe2000f8e0219 */
[C---:B------:R-:W-:Y:S01]  /*1b50*/  VIADD R2, R0.reuse, 0x8410 ;  /* 0x0000841000027836 */ /* 0x040fe20000000000 */
[----:B------:R-:W-:Y:S01]  /*1b60*/  SHF.R.U32.HI R69, RZ, 0x3, R4 ;  /* 0x00000003ff457819 */ /* 0x000fe20000011604 */
[C---:B------:R-:W-:Y:S01]  /*1b70*/  VIADD R7, R0.reuse, 0x420 ;  /* 0x0000042000077836 */ /* 0x040fe20000000000 */
[----:B--2---:R-:W-:Y:S01]  /*1b80*/  UIMAD.WIDE.U32 UR4, UR14, UR5, URZ ;  /* 0x000000050e0472a5 */ /* 0x004fe2000f8e00ff */
[----:B------:R-:W-:Y:S01]  /*1b90*/  SHF.R.U32.HI R70, RZ, 0x3, R3 ;  /* 0x00000003ff467819 */ /* 0x000fe20000011603 */
[----:B------:R-:W-:Y:S01]  /*1ba0*/  VIADD R0, R0, 0x410 ;  /* 0x0000041000007836 */ /* 0x000fe20000000000 */
[----:B------:R-:W-:Y:S01]  /*1bb0*/  SHF.R.U32.HI R71, RZ, 0x3, R2 ;  /* 0x00000003ff477819 */ /* 0x000fe20000011602 */
[----:B------:R-:W-:Y:S01]  /*1bc0*/  UIADD3 UR4, UPT, UPT, UR14, -UR5, URZ ;  /* 0x800000050e047290 */ /* 0x000fe2000fffe0ff */
[----:B------:R-:W-:-:S02]  /*1bd0*/  LOP3.LUT R70, R3, 0x30, R70, 0x78, !PT ;  /* 0x0000003003467812 */ /* 0x000fc400078e7846 */
[----:B------:R-:W-:Y:S01]  /*1be0*/  LOP3.LUT R71, R2, 0x30, R71, 0x78, !PT ;  /* 0x0000003002477812 */ /* 0x000fe200078e7847 */
[----:B------:R-:W-:Y:S01]  /*1bf0*/  USHF.R.U32.HI UR4, URZ, UR18, UR4 ;  /* 0x00000012ff047299 */ /* 0x000fe20008011604 */
[----:B------:R-:W-:Y:S02]  /*1c00*/  SHF.R.U32.HI R3, RZ, 0x3, R0 ;  /* 0x00000003ff037819 */ /* 0x000fe40000011600 */
[----:B------:R-:W-:Y:S01]  /*1c10*/  SHF.R.U32.HI R68, RZ, 0x3, R7 ;  /* 0x00000003ff447819 */ /* 0x000fe20000011607 */
[----:B------:R-:W-:Y:S01]  /*1c20*/  UIADD3 UR4, UPT, UPT, UR5, UR4, URZ ;  /* 0x0000000405047290 */ /* 0x000fe2000fffe0ff */
[----:B------:R-:W-:Y:S02]  /*1c30*/  SHF.R.U32.HI R2, RZ, 0x3, R5 ;  /* 0x00000003ff027819 */ /* 0x000fe40000011605 */
[----:B------:R-:W-:Y:S01]  /*1c40*/  LOP3.LUT R3, R0, 0x30, R3, 0x78, !PT ;  /* 0x0000003000037812 */ /* 0x000fe200078e7803 */
[----:B------:R-:W-:Y:S01]  /*1c50*/  USHF.R.U32.HI UR4, URZ, UR17, UR4 ;  /* 0x00000011ff047299 */ /* 0x000fe20008011604 */
[----:B------:R-:W-:Y:S01]  /*1c60*/  LOP3.LUT R69, R4, 0x30, R69, 0x78, !PT ;  /* 0x0000003004457812 */ /* 0x000fe200078e7845 */
[----:B------:R-:W-:Y:S01]  /*1c70*/  IMAD.MOV.U32 R0, RZ, RZ, RZ ;  /* 0x000000ffff007224 */ /* 0x000fe200078e00ff */
[----:B------:R-:W-:Y:S01]  /*1c80*/  LOP3.LUT R68, R7, 0x30, R68, 0x78, !PT ;  /* 0x0000003007447812 */ /* 0x000fe200078e7844 */
[----:B---3--:R-:W-:Y:S01]  /*1c90*/  UIMAD.WIDE.U32 UR8, UR4, UR33, URZ ;  /* 0x00000021040872a5 */ /* 0x008fe2000f8e00ff */
[----:B------:R-:W-:-:S06]  /*1ca0*/  LOP3.LUT R2, R5, 0x30, R2, 0x78, !PT ;  /* 0x0000003005027812 */ /* 0x000fcc00078e7802 */
[----:B------:R-:W-:Y:S01]  /*1cb0*/  UMOV UR7, UR9 ;  /* 0x0000000900077c82 */ /* 0x000fe20008000000 */
[----:B------:R-:W-:Y:S01]  /*1cc0*/  UMOV UR9, 0x400 ;  /* 0x0000040000097882 */ /* 0x000fe20000000000 */
[----:B------:R-:W-:Y:S02]  /*1cd0*/  UIADD3 UR5, UPT, UPT, UR4, -UR7, URZ ;  /* 0x8000000704057290 */ /* 0x000fe4000fffe0ff */
[----:B------:R-:W1:Y:S02]  /*1ce0*/  LDCU UR8, c[0x0][0x374] ;  /* 0x00006e80ff0877ac */ /* 0x000e640008000800 */
[----:B------:R-:W-:Y:S01]  /*1cf0*/  USHF.R.U32.HI UR5, URZ, UR16, UR5 ;  /* 0x00000010ff057299 */ /* 0x000fe20008011605 */
[----:B------:R-:W1:Y:S03]  /*1d00*/  LDCU UR6, c[0x0][0x370] ;  /* 0x00006e00ff0677ac */ /* 0x000e660008000800 */
[----:B------:R-:W-:Y:S01]  /*1d10*/  UIADD3 UR5, UPT, UPT, UR7, UR5, URZ ;  /* 0x0000000507057290 */ /* 0x000fe2000fffe0ff */
[----:B------:R-:W2:Y:S01]  /*1d20*/  S2UR UR7, SR_CgaCtaId ;  /* 0x00000000000779c3 */ /* 0x000ea20000008800 */
[----:B------:R-:W3:Y:S02]  /*1d30*/  LDCU UR24, c[0x0][0x378] ;  /* 0x00006f00ff1877ac */ /* 0x000ee40008000800 */
[----:B------:R-:W-:-:S04]  /*1d40*/  USHF.R.U32.HI UR5, URZ, UR15, UR5 ;  /* 0x0000000fff057299 */ /* 0x000fc80008011605 */
[----:B------:R-:W-:-:S04]  /*1d50*/  UIADD3 UR5, UPT, UPT, -UR5, URZ, URZ ;  /* 0x000000ff05057290 */ /* 0x000fc8000fffe1ff */
[----:B------:R-:W-:Y:S02]  /*1d60*/  UIMAD UR32, UR32, UR5, UR4 ;  /* 0x00000005202072a4 */ /* 0x000fe4000f8e0204 */
[----:B-1----:R-:W-:Y:S02]  /*1d70*/  UIMAD UR6, UR8, UR6, URZ ;  /* 0x00000006080672a4 */ /* 0x002fe4000f8e02ff */
[----:B------:R-:W-:Y:S02]  /*1d80*/  UIADD3 UR4, UPT, UPT, -UR4, URZ, URZ ;  /* 0x000000ff04047290 */ /* 0x000fe4000fffe1ff */
[----:B---3--:R-:W-:Y:S01]  /*1d90*/  UIMAD UR24, UR6, UR24, URZ ;  /* 0x00000018061872a4 */ /* 0x008fe2000f8e02ff */
[----:B------:R-:W1:Y:S01]  /*1da0*/  LDCU UR5, c[0x0][0x5cc] ;  /* 0x0000b980ff0577ac */ /* 0x000e620008000800 */
[----:B--2---:R-:W-:Y:S02]  /*1db0*/  ULEA UR7, UR7, UR9, 0x18 ;  /* 0x0000000907077291 */ /* 0x004fe4000f8ec0ff */
[----:B-1--4-:R-:W-:-:S12]  /*1dc0*/  UIMAD UR14, UR5, UR4, UR14 ;  /* 0x00000004050e72a4 */ /* 0x012fd8000f8e020e */
.L_x_27:
[----:B------:R-:W-:Y:S01]  /*1dd0*/  ULEA UR11, UR21, UR7, 0x3 ;  /* 0x00000007150b7291 */ /* 0x000fe2000f8e18ff */
[----:B------:R-:W-:Y:S01]  /*1de0*/  SHF.L.U32 R6, R0, 0x1f, RZ ;  /* 0x0000001f00067819 */ /* 0x000fe200000006ff */
[----:B------:R-:W1:Y:S01]  /*1df0*/  S2UR UR27, SR_CgaCtaId ;  /* 0x00000000001b79c3 */ /* 0x000e620000008800 */
[----:B------:R-:W-:Y:S02]  /*1e00*/  UIADD3 UR36, UP1, UPT, UR28, 0x140, URZ ;  /* 0x000001401c247890 */ /* 0x000fe4000ff3e0ff */
[----:B------:R-:W-:Y:S01]  /*1e10*/  UIADD3 UR34, UP0, UPT, UR28, 0x1c0, URZ ;  /* 0x000001c01c227890 */ /* 0x000fe2000ff1e0ff */
[----:B------:R-:W-:Y:S01]  /*1e20*/  UMOV UR4, 0x400 ;  /* 0x0000040000047882 */ /* 0x000fe20000000000 */
[----:B------:R-:W-:Y:S02]  /*1e30*/  UIADD3.X UR37, UPT, UPT, URZ, UR29, URZ, UP1, !UPT ;  /* 0x0000001dff257290 */ /* 0x000fe40008ffe4ff */
[----:B------:R-:W2:Y:S01]  /*1e40*/  SYNCS.PHASECHK.TRANS64.TRYWAIT P0, [UR11+0x50], R6 ;  /* 0x00005006ff0075a7 */ /* 0x000ea2000800110b */
[----:B------:R-:W-:Y:S01]  /*1e50*/  ULEA UR30, UR21, UR23, 0x7 ;  /* 0x00000017151e7291 */ /* 0x000fe2000f8e38ff */
[----:B------:R-:W3:Y:S01]  /*1e60*/  LDCU UR31, c[0x0][0x5e4] ;  /* 0x0000bc80ff1f77ac */ /* 0x000ee20008000800 */
[----:B------:R-:W-:-:S02]  /*1e70*/  USHF.L.U32 UR14, UR14, 0x7, URZ ;  /* 0x000000070e0e7899 */ /* 0x000fc400080006ff */
[----:B------:R-:W-:Y:S02]  /*1e80*/  UIADD3.X UR35, UPT, UPT, URZ, UR29, URZ, UP0, !UPT ;  /* 0x0000001dff237290 */ /* 0x000fe400087fe4ff */
[----:B------:R-:W-:Y:S02]  /*1e90*/  UPLOP3.LUT UP1, UPT, UPT, UPT, UPT, 0x80, 0x8 ;  /* 0x000000000008789c */ /* 0x000fe40003f2f070 */
[----:B-1----:R-:W-:Y:S01]  /*1ea0*/  ULEA UR27, UR27, UR4, 0x18 ;  /* 0x000000041b1b7291 */ /* 0x002fe2000f8ec0ff */
[----:B--23--:R-:W-:Y:S11]  /*1eb0*/  @!P0 BRA `(.L_x_24) ;  /* 0x0000001c00f48947 */ /* 0x00cff60003800000 */
.L_x_41:
[----:B------:R-:W-:-:S05]  /*1ec0*/  UMOV UR5, URZ ;  /* 0x000000ff00057c82 */ /* 0x000fca0008000000 */
.L_x_26:
[----:B------:R-:W-:Y:S02]  /*1ed0*/  USHF.L.U32 UR13, UR5, 0x5, URZ ;  /* 0x00000005050d7899 */ /* 0x000fe400080006ff */
[----:B------:R-:W-:Y:S02]  /*1ee0*/  USHF.R.U32.HI UR6, URZ, 0x1, UR5 ;  /* 0x00000001ff067899 */ /* 0x000fe40008011605 */
[----:B------:R-:W-:Y:S02]  /*1ef0*/  UIADD3 UR4, UPT, UPT, UR30, UR13, URZ ;  /* 0x0000000d1e047290 */ /* 0x000fe4000fffe0ff */
[----:B------:R-:W-:-:S07]  /*1f00*/  ULEA UR6, UR22, UR6, 0x2 ;  /* 0x0000000616067291 */ /* 0x000fce000f8e10ff */
[----:B------:R-:W-:Y:S01]  /*1f10*/  LDTM.x32 R36, tmem[UR4+0x20] ;  /* 0x00002004002479ee */ /* 0x000fe200082c0000 */
[----:B-1---5:R-:W1:Y:S01]  /*1f20*/  LDTM.x32 R4, tmem[UR4] ;  /* 0x00000004000479ee */ /* 0x022e6200082c0000 */
[----:B------:R-:W-:-:S04]  /*1f30*/  ULEA UR4, UR22, UR5, 0x2 ;  /* 0x0000000516047291 */ /* 0x000fc8000f8e10ff */
[----:B------:R-:W-:-:S04]  /*1f40*/  USHF.R.S32.HI UR12, URZ, 0x1f, UR4 ;  /* 0x0000001fff0c7899 */ /* 0x000fc80008011404 */
[----:B------:R-:W-:-:S04]  /*1f50*/  ULEA.HI UR12, UR12, UR4, URZ, 0x2 ;  /* 0x000000040c0c7291 */ /* 0x000fc8000f8f10ff */
[----:B------:R-:W-:-:S04]  /*1f60*/  ULOP3.LUT UR12, UR12, 0xfffffffc, URZ, 0xc0, !UPT ;  /* 0xfffffffc0c0c7892 */ /* 0x000fc8000f8ec0ff */
[----:B------:R-:W-:Y:S02]  /*1f70*/  UIADD3 UR12, UPT, UPT, UR4, -UR12, URZ ;  /* 0x8000000c040c7290 */ /* 0x000fe4000fffe0ff */
[----:B------:R-:W-:-:S04]  /*1f80*/  UIADD3 UR4, UPT, UPT, UR4, 0x1, URZ ;  /* 0x0000000104047890 */ /* 0x000fc8000fffe0ff */
[----:B------:R-:W-:Y:S01]  /*1f90*/  MOV R74, UR12 ;  /* 0x0000000c004a7c02 */ /* 0x000fe20008000f00 */
[----:B-1----:R-:W-:Y:S01]  /*1fa0*/  FMUL R9, R9, UR31 ;  /* 0x0000001f09097c20 */ /* 0x002fe20008400000 */
[----:B------:R-:W-:Y:S01]  /*1fb0*/  FMUL R8, R8, UR31 ;  /* 0x0000001f08087c20 */ /* 0x000fe20008400000 */
        /* <DEDUP_REMOVED lines=8> */
[----:B------:R-:W-:Y:S01]  /*2040*/  F2FP.BF16.F32.PACK_AB R6, R9, R8 ;  /* 0x000000080906723e */ /* 0x000fe200000010ff */
[----:B------:R-:W-:Y:S01]  /*2050*/  FMUL R53, R53, UR31 ;  /* 0x0000001f35357c20 */ /* 0x000fe20008400000 */
[----:B------:R-:W-:Y:S01]  /*2060*/  F2FP.BF16.F32.PACK_AB R5, R75, R76 ;  /* 0x0000004c4b05723e */ /* 0x000fe200000010ff */
[----:B------:R-:W-:Y:S01]  /*2070*/  FMUL R81, R55, -1.4426950216293334961 ;  /* 0xbfb8aa3b37517820 */ /* 0x000fe20000400000 */
[----:B------:R-:W-:Y:S01]  /*2080*/  F2FP.BF16.F32.PACK_AB R4, R77, R78 ;  /* 0x0000004e4d04723e */ /* 0x000fe200000010ff */
[----:B------:R-:W-:Y:S01]  /*2090*/  FMUL R83, R52, -1.4426950216293334961 ;  /* 0xbfb8aa3b34537820 */ /* 0x000fe20000400000 */
[----:B------:R-:W-:Y:S01]  /*20a0*/  F2FP.BF16.F32.PACK_AB R7, R11, R10 ;  /* 0x0000000a0b07723e */ /* 0x000fe200000010ff */
[----:B------:R-:W-:Y:S01]  /*20b0*/  FMUL R82, R53, -1.4426950216293334961 ;  /* 0xbfb8aa3b35527820 */ /* 0x000fe20000400000 */
[----:B------:R-:W-:Y:S01]  /*20c0*/  LEA R80, R74, R2, 0xd ;  /* 0x000000024a507211 */ /* 0x000fe200078e68ff */
[----:B------:R-:W1:Y:S01]  /*20d0*/  MUFU.EX2 R81, R81 ;  /* 0x0000005100517308 */ /* 0x000e620000000800 */
[----:B------:R-:W-:Y:S01]  /*20e0*/  FMUL R13, R13, UR31 ;  /* 0x0000001f0d0d7c20 */ /* 0x000fe20008400000 */
[----:B------:R-:W-:Y:S01]  /*20f0*/  FMUL R12, R12, UR31 ;  /* 0x0000001f0c0c7c20 */ /* 0x000fe20008400000 */
[----:B------:R-:W-:Y:S01]  /*2100*/  FMUL R79, R15, UR31 ;  /* 0x0000001f0f4f7c20 */ /* 0x000fe20008400000 */
[----:B------:R2:W-:Y:S01]  /*2110*/  STS.128 [R80], R4 ;  /* 0x0000000450007388 */ /* 0x0005e20000000c00 */
[----:B------:R-:W-:Y:S01]  /*2120*/  FMUL R14, R14, UR31 ;  /* 0x0000001f0e0e7c20 */ /* 0x000fe20008400000 */
[----:B------:R-:W-:Y:S01]  /*2130*/  FMUL R17, R17, UR31 ;  /* 0x0000001f11117c20 */ /* 0x000fe20008400000 */
[----:B------:R-:W-:Y:S01]  /*2140*/  FMUL R16, R16, UR31 ;  /* 0x0000001f10107c20 */ /* 0x000fe20008400000 */
[----:B------:R-:W-:Y:S01]  /*2150*/  FMUL R19, R19, UR31 ;  /* 0x0000001f13137c20 */ /* 0x000fe20008400000 */
[----:B------:R3:W-:Y:S01]  /*2160*/  MUFU.EX2 R15, R82 ;  /* 0x00000052000f7308 */ /* 0x0007e20000000800 */
[----:B------:R-:W-:Y:S01]  /*2170*/  FMUL R54, R54, UR31 ;  /* 0x0000001f36367c20 */ /* 0x000fe20008400000 */
[----:B------:R-:W-:Y:S01]  /*2180*/  FMUL R56, R56, UR31 ;  /* 0x0000001f38387c20 */ /* 0x000fe20008400000 */
[----:B------:R-:W-:Y:S01]  /*2190*/  FMUL R21, R21, UR31 ;  /* 0x0000001f15157c20 */ /* 0x000fe20008400000 */
[----:B------:R-:W-:Y:S01]  /*21a0*/  FMUL R20, R20, UR31 ;  /* 0x0000001f14147c20 */ /* 0x000fe20008400000 */
[----:B------:R-:W-:Y:S01]  /*21b0*/  FMUL R89, R54, -1.4426950216293334961 ;  /* 0xbfb8aa3b36597820 */ /* 0x000fe20000400000 */
[----:B------:R-:W-:Y:S01]  /*21c0*/  FMUL R23, R23, UR31 ;  /* 0x0000001f17177c20 */ /* 0x000fe20008400000 */
[----:B------:R-:W-:Y:S01]  /*21d0*/  FMUL R22, R22, UR31 ;  /* 0x0000001f16167c20 */ /* 0x000fe20008400000 */
[----:B------:R-:W-:Y:S01]  /*21e0*/  FMUL R25, R25, UR31 ;  /* 0x0000001f19197c20 */ /* 0x000fe20008400000 */
[----:B------:R-:W-:Y:S01]  /*21f0*/  FMUL R24, R24, UR31 ;  /* 0x0000001f18187c20 */ /* 0x000fe20008400000 */
[----:B------:R-:W-:Y:S01]  /*2200*/  FMUL R27, R27, UR31 ;  /* 0x0000001f1b1b7c20 */ /* 0x000fe20008400000 */
[----:B-1----:R-:W-:Y:S01]  /*2210*/  FADD R92, R81, 1 ;  /* 0x3f800000515c7421 */ /* 0x002fe20000000000 */
[----:B------:R-:W-:Y:S01]  /*2220*/  FMUL R57, R57, UR31 ;  /* 0x0000001f39397c20 */ /* 0x000fe20008400000 */
[----:B------:R-:W-:Y:S01]  /*2230*/  FMUL R46, R46, UR31 ;  /* 0x0000001f2e2e7c20 */ /* 0x000fe20008400000 */
[----:B------:R-:W1:Y:S01]  /*2240*/  MUFU.EX2 R89, R89 ;  /* 0x0000005900597308 */ /* 0x000e620000000800 */
[----:B------:R-:W-:Y:S01]  /*2250*/  LEA R87, R74, R68, 0xd ;  /* 0x000000444a577211 */ /* 0x000fe200078e68ff */
[----:B------:R-:W-:Y:S01]  /*2260*/  FMUL R81, R40, UR31 ;  /* 0x0000001f28517c20 */ /* 0x000fe20008400000 */
[----:B---3--:R-:W-:Y:S01]  /*2270*/  LEA R82, R74, R3, 0xd ;  /* 0x000000034a527211 */ /* 0x008fe200078e68ff */
[----:B------:R-:W-:Y:S01]  /*2280*/  FMUL R85, R57, -1.4426950216293334961 ;  /* 0xbfb8aa3b39557820 */ /* 0x000fe20000400000 */
[----:B------:R-:W-:Y:S01]  /*2290*/  FMUL R90, R46, -1.4426950216293334961 ;  /* 0xbfb8aa3b2e5a7820 */ /* 0x000fe20000400000 */
[----:B------:R-:W-:Y:S01]  /*22a0*/  FMUL R44, R44, UR31 ;  /* 0x0000001f2c2c7c20 */ /* 0x000fe20008400000 */
[----:B------:R-:W-:Y:S01]  /*22b0*/  FMUL R47, R47, UR31 ;  /* 0x0000001f2f2f7c20 */ /* 0x000fe20008400000 */
[----:B------:R-:W3:Y:S01]  /*22c0*/  MUFU.RCP R40, R92 ;  /* 0x0000005c00287308 */ /* 0x000ee20000001000 */
[----:B------:R-:W-:Y:S01]  /*22d0*/  FMUL R48, R48, UR31 ;  /* 0x0000001f30307c20 */ /* 0x000fe20008400000 */
[----:B------:R-:W-:Y:S01]  /*22e0*/  FMUL R86, R44, -1.4426950216293334961 ;  /* 0xbfb8aa3b2c567820 */ /* 0x000fe20000400000 */
[----:B------:R-:W-:Y:S01]  /*22f0*/  FMUL R45, R45, UR31 ;  /* 0x0000001f2d2d7c20 */ /* 0x000fe20008400000 */
[----:B--2---:R-:W-:Y:S01]  /*2300*/  FMUL R80, R18, UR31 ;  /* 0x0000001f12507c20 */ /* 0x004fe20008400000 */
[----:B------:R-:W-:Y:S01]  /*2310*/  F2FP.BF16.F32.PACK_AB R4, R13, R12 ;  /* 0x0000000c0d04723e */ /* 0x000fe200000010ff */
[----:B------:R-:W-:Y:S01]  /*2320*/  FMUL R49, R49, UR31 ;  /* 0x0000001f31317c20 */ /* 0x000fe20008400000 */
[----:B------:R-:W-:Y:S01]  /*2330*/  F2FP.BF16.F32.PACK_AB R5, R79, R14 ;  /* 0x0000000e4f05723e */ /* 0x000fe200000010ff */
[----:B------:R2:W4:Y:S01]  /*2340*/  MUFU.EX2 R18, R83 ;  /* 0x0000005300127308 */ /* 0x0005220000000800 */
[----:B------:R-:W-:Y:S01]  /*2350*/  F2FP.BF16.F32.PACK_AB R6, R17, R16 ;  /* 0x000000101106723e */ /* 0x000fe200000010ff */
[----:B-1----:R-:W-:Y:S01]  /*2360*/  FADD R89, R89, 1 ;  /* 0x3f80000059597421 */ /* 0x002fe20000000000 */
[----:B------:R-:W-:Y:S01]  /*2370*/  F2FP.BF16.F32.PACK_AB R7, R19, R80 ;  /* 0x000000501307723e */ /* 0x000fe200000010ff */
[----:B------:R-:W-:Y:S01]  /*2380*/  FMUL R84, R45, -1.4426950216293334961 ;  /* 0xbfb8aa3b2d547820 */ /* 0x000fe20000400000 */
[----:B------:R-:W-:Y:S01]  /*2390*/  FMUL R50, R50, UR31 ;  /* 0x0000001f32327c20 */ /* 0x000fe20008400000 */
[----:B------:R-:W-:Y:S01]  /*23a0*/  FMUL R51, R51, UR31 ;  /* 0x0000001f33337c20 */ /* 0x000fe20008400000 */
[----:B------:R-:W-:Y:S01]  /*23b0*/  FMUL R61, R61, UR31 ;  /* 0x0000001f3d3d7c20 */ /* 0x000fe20008400000 */
[----:B------:R1:W-:Y:S01]  /*23c0*/  STS.128 [R82], R4 ;  /* 0x0000000452007388 */ /* 0x0003e20000000c00 */
[----:B---3--:R-:W-:Y:S01]  /*23d0*/  FMUL R40, R55, R40 ;  /* 0x0000002837287220 */ /* 0x008fe20000400000 */
[----:B------:R3:W5:Y:S01]  /*23e0*/  MUFU.RCP R91, R89 ;  /* 0x00000059005b7308 */ /* 0x0007620000001000 */
[----:B------:R-:W-:Y:S01]  /*23f0*/  FMUL R88, R50, -1.4426950216293334961 ;  /* 0xbfb8aa3b32587820 */ /* 0x000fe20000400000 */
[----:B------:R-:W-:Y:S01]  /*2400*/  FMUL R62, R62, UR31 ;  /* 0x0000001f3e3e7c20 */ /* 0x000fe20008400000 */
[----:B------:R-:W-:Y:S01]  /*2410*/  FMUL R64, R64, UR31 ;  /* 0x0000001f40407c20 */ /* 0x000fe20008400000 */
[----:B------:R-:W-:Y:S01]  /*2420*/  FMUL R65, R65, UR31 ;  /* 0x0000001f41417c20 */ /* 0x000fe20008400000 */
[----:B------:R-:W-:Y:S01]  /*2430*/  FMUL R67, R67, UR31 ;  /* 0x0000001f43437c20 */ /* 0x000fe20008400000 */
[----:B------:R-:W-:Y:S01]  /*2440*/  FMUL R66, R66, UR31 ;  /* 0x0000001f42427c20 */ /* 0x000fe20008400000 */
[----:B--2---:R-:W-:Y:S01]  /*2450*/  FMUL R83, R56, -1.4426950216293334961 ;  /* 0xbfb8aa3b38537820 */ /* 0x004fe20000400000 */
[----:B----4-:R-:W-:Y:S01]  /*2460*/  FADD R18, R18, 1 ;  /* 0x3f80000012127421 */ /* 0x010fe20000000000 */
[----:B------:R-:W-:Y:S01]  /*2470*/  MUFU.EX2 R86, R86 ;  /* 0x0000005600567308 */ /* 0x000fe20000000800 */
[----:B------:R-:W-:Y:S01]  /*2480*/  USHF.R.S32.HI UR8, URZ, 0x1f, UR4 ;  /* 0x0000001fff087899 */ /* 0x000fe20008011404 */
[----:B------:R-:W-:Y:S01]  /*2490*/  FMUL R29, R29, UR31 ;  /* 0x0000001f1d1d7c20 */ /* 0x000fe20008400000 */
[----:B------:R-:W-:Y:S01]  /*24a0*/  FMUL R28, R28, UR31 ;  /* 0x0000001f1c1c7c20 */ /* 0x000fe20008400000 */
[----:B------:R-:W-:Y:S01]  /*24b0*/  FMUL R31, R31, UR31 ;  /* 0x0000001f1f1f7c20 */ /* 0x000fe20008400000 */
[----:B------:R-:W-:Y:S01]  /*24c0*/  ULEA.HI UR8, UR8, UR4, URZ, 0x2 ;  /* 0x0000000408087291 */ /* 0x000fe2000f8f10ff */
[----:B------:R-:W-:Y:S01]  /*24d0*/  FMUL R30, R30, UR31 ;  /* 0x0000001f1e1e7c20 */ /* 0x000fe20008400000 */
[----:B------:R-:W-:Y:S01]  /*24e0*/  FMUL R33, R33, UR31 ;  /* 0x0000001f21217c20 */ /* 0x000fe20008400000 */
[----:B------:R-:W2:Y:S01]  /*24f0*/  MUFU.RCP R93, R18 ;  /* 0x00000012005d7308 */ /* 0x000ea20000001000 */
[----:B---3--:R-:W-:Y:S01]  /*2500*/  FMUL R89, R39, UR31 ;  /* 0x0000001f27597c20 */ /* 0x008fe20008400000 */
[----:B-----5:R-:W-:Y:S01]  /*2510*/  FMUL R91, R54, R91 ;  /* 0x0000005b365b7220 */ /* 0x020fe20000400000 */
[----:B------:R-:W-:Y:S01]  /*2520*/  ULOP3.LUT UR8, UR8, 0xfffffffc, URZ, 0xc0, !UPT ;  /* 0xfffffffc08087892 */ /* 0x000fe2000f8ec0ff */
[----:B------:R-:W-:Y:S01]  /*2530*/  FMUL R32, R32, UR31 ;  /* 0x0000001f20207c20 */ /* 0x000fe20008400000 */
[----:B------:R-:W-:Y:S01]  /*2540*/  FMUL R35, R35, UR31 ;  /* 0x0000001f23237c20 */ /* 0x000fe20008400000 */
[----:B------:R-:W-:Y:S01]  /*2550*/  FMUL R34, R34, UR31 ;  /* 0x0000001f22227c20 */ /* 0x000fe20008400000 */
[----:B------:R-:W-:Y:S01]  /*2560*/  UIADD3 UR8, UPT, UPT, UR4, -UR8, URZ ;  /* 0x8000000804087290 */ /* 0x000fe2000fffe0ff */
[----:B------:R-:W3:Y:S01]  /*2570*/  MUFU.EX2 R83, R83 ;  /* 0x0000005300537308 */ /* 0x000ee20000000800 */
[----:B------:R-:W-:Y:S01]  /*2580*/  ULEA.HI UR4, UR6, UR6, URZ, 0x1 ;  /* 0x0000000606047291 */ /* 0x000fe2000f8f08ff */
[----:B------:R-:W-:Y:S01]  /*2590*/  LEA R74, R74, R69, 0xd ;  /* 0x000000454a4a7211 */ /* 0x000fe200078e68ff */
[----:B-1----:R-:W-:Y:S01]  /*25a0*/  FMUL R82, R26, UR31 ;  /* 0x0000001f1a527c20 */ /* 0x002fe20008400000 */
[----:B------:R-:W-:Y:S01]  /*25b0*/  F2FP.BF16.F32.PACK_AB R4, R21, R20 ;  /* 0x000000141504723e */ /* 0x000fe200000010ff */
[----:B------:R-:W-:Y:S01]  /*25c0*/  ULOP3.LUT UR4, UR4, 0xfffffffe, URZ, 0xc0, !UPT ;  /* 0xfffffffe04047892 */ /* 0x000fe2000f8ec0ff */
[----:B------:R-:W-:-:S02]  /*25d0*/  F2FP.BF16.F32.PACK_AB R5, R23, R22 ;  /* 0x000000161705723e */ /* 0x000fc400000010ff */
[----:B------:R1:W4:Y:S01]  /*25e0*/  MUFU.EX2 R26, R85 ;  /* 0x00000055001a7308 */ /* 0x0003220000000800 */
[----:B------:R-:W-:Y:S01]  /*25f0*/  F2FP.BF16.F32.PACK_AB R6, R25, R24 ;  /* 0x000000181906723e */ /* 0x000fe200000010ff */
[----:B--2---:R-:W-:Y:S01]  /*2600*/  FMUL R93, R52, R93 ;  /* 0x0000005d345d7220 */ /* 0x004fe20000400000 */
[----:B------:R-:W-:Y:S01]  /*2610*/  F2FP.BF16.F32.PACK_AB R7, R27, R82 ;  /* 0x000000521b07723e */ /* 0x000fe200000010ff */
[----:B------:R-:W-:Y:S02]  /*2620*/  UIADD3 UR4, UPT, UPT, UR6, -UR4, URZ ;  /* 0x8000000406047290 */ /* 0x000fe4000fffe0ff */
[----:B------:R-:W-:Y:S01]  /*2630*/  FMUL R18, R20, R93 ;  /* 0x0000005d14127220 */ /* 0x000fe20000400000 */
[----:B------:R-:W-:Y:S01]  /*2640*/  FMUL R20, R81, -1.4426950216293334961 ;  /* 0xbfb8aa3b51147820 */ /* 0x000fe20000400000 */
[----:B------:R2:W-:Y:S01]  /*2650*/  STS.128 [R87], R4 ;  /* 0x0000000457007388 */ /* 0x0005e20000000c00 */
[----:B---3--:R-:W-:Y:S01]  /*2660*/  FADD R92, R83, 1 ;  /* 0x3f800000535c7421 */ /* 0x008fe20000000000 */
[----:B------:R-:W-:Y:S01]  /*2670*/  FMUL R83, R37, UR31 ;  /* 0x0000001f25537c20 */ /* 0x000fe20008400000 */
[----:B------:R-:W-:Y:S01]  /*2680*/  FMUL R37, R23, R40 ;  /* 0x0000002817257220 */ /* 0x000fe20000400000 */
[----:B------:R-:W3:Y:S02]  /*2690*/  MUFU.EX2 R84, R84 ;  /* 0x0000005400547308 */ /* 0x000ee40000000800 */
[----:B------:R-:W-:Y:S01]  /*26a0*/  FMUL R23, R83, -1.4426950216293334961 ;  /* 0xbfb8aa3b53177820 */ /* 0x000fe20000400000 */
[----:B-1----:R-:W-:Y:S01]  /*26b0*/  FMUL R85, R47, -1.4426950216293334961 ;  /* 0xbfb8aa3b2f557820 */ /* 0x002fe20000400000 */
[----:B----4-:R-:W-:-:S04]  /*26c0*/  FADD R40, R26, 1 ;  /* 0x3f8000001a287421 */ /* 0x010fc80000000000 */
[----:B------:R-:W1:Y:S08]  /*26d0*/  MUFU.RCP R39, R92 ;  /* 0x0000005c00277308 */ /* 0x000e700000001000 */
[----:B------:R-:W4:Y:S01]  /*26e0*/  MUFU.EX2 R85, R85 ;  /* 0x0000005500557308 */ /* 0x000f220000000800 */
[----:B---3--:R-:W-:-:S07]  /*26f0*/  FADD R84, R84, 1 ;  /* 0x3f80000054547421 */ /* 0x008fce0000000000 */
[----:B------:R-:W3:Y:S01]  /*2700*/  MUFU.RCP R26, R40 ;  /* 0x00000028001a7308 */ /* 0x000ee20000001000 */
[----:B-1----:R-:W-:Y:S01]  /*2710*/  FMUL R39, R56, R39 ;  /* 0x0000002738277220 */ /* 0x002fe20000400000 */
[----:B--2---:R-:W-:Y:S01]  /*2720*/  FMUL R7, R48, -1.4426950216293334961 ;  /* 0xbfb8aa3b30077820 */ /* 0x004fe20000400000 */
[----:B------:R-:W-:Y:S01]  /*2730*/  FMUL R4, R41, UR31 ;  /* 0x0000001f29047c20 */ /* 0x000fe20008400000 */
[----:B------:R-:W-:Y:S01]  /*2740*/  FMUL R6, R49, -1.4426950216293334961 ;  /* 0xbfb8aa3b31067820 */ /* 0x000fe20000400000 */
[----:B------:R-:W-:Y:S01]  /*2750*/  FMUL R39, R24, R39 ;  /* 0x0000002718277220 */ /* 0x000fe20000400000 */
[----:B------:R-:W-:Y:S02]  /*2760*/  FMUL R24, R36, UR31 ;  /* 0x0000001f24187c20 */ /* 0x000fe40008400000 */
[----:B------:R1:W2:Y:S01]  /*2770*/  MUFU.EX2 R5, R90 ;  /* 0x0000005a00057308 */ /* 0x0002a20000000800 */
[----:B----4-:R-:W-:Y:S01]  /*2780*/  FADD R85, R85, 1 ;  /* 0x3f80000055557421 */ /* 0x010fe20000000000 */
[----:B------:R-:W-:-:S06]  /*2790*/  FMUL R87, R51, -1.4426950216293334961 ;  /* 0xbfb8aa3b33577820 */ /* 0x000fcc0000400000 */
[----:B------:R-:W-:Y:S01]  /*27a0*/  MUFU.EX2 R7, R7 ;  /* 0x0000000700077308 */ /* 0x000fe20000000800 */
[----:B---3--:R-:W-:-:S04]  /*27b0*/  FMUL R26, R57, R26 ;  /* 0x0000001a391a7220 */ /* 0x008fc80000400000 */
[----:B------:R-:W-:Y:S01]  /*27c0*/  FMUL R36, R25, R26 ;  /* 0x0000001a19247220 */ /* 0x000fe20000400000 */
[----:B------:R-:W-:Y:S02]  /*27d0*/  FMUL R26, R42, UR31 ;  /* 0x0000001f2a1a7c20 */ /* 0x000fe40008400000 */
[----:B------:R-:W3:Y:S01]  /*27e0*/  MUFU.RCP R92, R85 ;  /* 0x00000055005c7308 */ /* 0x000ee20000001000 */
[----:B-1----:R-:W-:Y:S01]  /*27f0*/  FADD R90, R15, 1 ;  /* 0x3f8000000f5a7421 */ /* 0x002fe20000000000 */
[----:B--2---:R-:W-:Y:S01]  /*2800*/  FADD R93, R5, 1 ;  /* 0x3f800000055d7421 */ /* 0x004fe20000000000 */
[----:B------:R-:W-:Y:S01]  /*2810*/  FMUL R15, R4, -1.4426950216293334961 ;  /* 0xbfb8aa3b040f7820 */ /* 0x000fe20000400000 */
[----:B------:R-:W-:-:S04]  /*2820*/  FMUL R5, R43, UR31 ;  /* 0x0000001f2b057c20 */ /* 0x000fc80008400000 */
[----:B------:R-:W1:Y:S08]  /*2830*/  MUFU.RCP R90, R90 ;  /* 0x0000005a005a7308 */ /* 0x000e700000001000 */
[----:B------:R-:W2:Y:S01]  /*2840*/  MUFU.RCP R93, R93 ;  /* 0x0000005d005d7308 */ /* 0x000ea20000001000 */
[----:B---3--:R-:W-:Y:S01]  /*2850*/  FMUL R92, R47, R92 ;  /* 0x0000005c2f5c7220 */ /* 0x008fe20000400000 */
[----:B------:R-:W-:-:S03]  /*2860*/  FMUL R85, R61, -1.4426950216293334961 ;  /* 0xbfb8aa3b3d557820 */ /* 0x000fc60000400000 */
[----:B------:R-:W-:-:S03]  /*2870*/  FMUL R79, R79, R92 ;  /* 0x0000005c4f4f7220 */ /* 0x000fc60000400000 */
[----:B------:R-:W3:Y:S01]  /*2880*/  MUFU.EX2 R6, R6 ;  /* 0x0000000600067308 */ /* 0x000ee20000000800 */
[----:B-1----:R-:W-:-:S04]  /*2890*/  FMUL R90, R53, R90 ;  /* 0x0000005a355a7220 */ /* 0x002fc80000400000 */
[----:B------:R-:W-:Y:S01]  /*28a0*/  FMUL R41, R21, R90 ;  /* 0x0000005a15297220 */ /* 0x000fe20000400000 */
[----:B------:R-:W-:Y:S01]  /*28b0*/  FMUL R90, R38, UR31 ;  /* 0x0000001f265a7c20 */ /* 0x000fe20008400000 */
[----:B------:R-:W-:Y:S01]  /*28c0*/  FMUL R38, R22, R91 ;  /* 0x0000005b16267220 */ /* 0x000fe20000400000 */
[----:B------:R-:W-:Y:S01]  /*28d0*/  FADD R91, R86, 1 ;  /* 0x3f800000565b7421 */ /* 0x000fe20000000000 */
[----:B--2---:R-:W-:Y:S01]  /*28e0*/  FMUL R93, R46, R93 ;  /* 0x0000005d2e5d7220 */ /* 0x004fe20000400000 */
[----:B------:R-:W1:Y:S01]  /*28f0*/  MUFU.EX2 R88, R88 ;  /* 0x0000005800587308 */ /* 0x000e620000000800 */
[----:B------:R-:W-:Y:S01]  /*2900*/  FMUL R22, R90, -1.4426950216293334961 ;  /* 0xbfb8aa3b5a167820 */ /* 0x000fe20000400000 */
[----:B------:R-:W-:Y:S01]  /*2910*/  FMUL R21, R89, -1.4426950216293334961 ;  /* 0xbfb8aa3b59157820 */ /* 0x000fe20000400000 */
[----:B------:R-:W-:Y:S01]  /*2920*/  FMUL R42, R14, R93 ;  /* 0x0000005d0e2a7220 */ /* 0x000fe20000400000 */
[----:B------:R-:W-:Y:S01]  /*2930*/  FADD R93, R7, 1 ;  /* 0x3f800000075d7421 */ /* 0x000fe20000000000 */
[----:B------:R-:W-:Y:S01]  /*2940*/  FMUL R86, R24, -1.4426950216293334961 ;  /* 0xbfb8aa3b18567820 */ /* 0x000fe20000400000 */
[----:B---3--:R-:W-:-:S02]  /*2950*/  FADD R6, R6, 1 ;  /* 0x3f80000006067421 */ /* 0x008fc40000000000 */
[----:B------:R-:W2:Y:S08]  /*2960*/  MUFU.RCP R91, R91 ;  /* 0x0000005b005b7308 */ /* 0x000eb00000001000 */
[----:B------:R-:W3:Y:S01]  /*2970*/  MUFU.RCP R7, R93 ;  /* 0x0000005d00077308 */ /* 0x000ee20000001000 */
[----:B-1----:R-:W-:-:S07]  /*2980*/  FADD R88, R88, 1 ;  /* 0x3f80000058587421 */ /* 0x002fce0000000000 */
[----:B------:R-:W1:Y:S01]  /*2990*/  MUFU.RCP R84, R84 ;  /* 0x0000005400547308 */ /* 0x000e620000001000 */
[----:B--2---:R-:W-:Y:S01]  /*29a0*/  FMUL R25, R44, R91 ;  /* 0x0000005b2c197220 */ /* 0x004fe20000400000 */
[----:B------:R-:W-:-:S03]  /*29b0*/  FMUL R91, R26, -1.4426950216293334961 ;  /* 0xbfb8aa3b1a5b7820 */ /* 0x000fc60000400000 */
[----:B------:R-:W-:Y:S01]  /*29c0*/  FMUL R40, R12, R25 ;  /* 0x000000190c287220 */ /* 0x000fe20000400000 */
[----:B------:R-:W-:Y:S01]  /*29d0*/  FMUL R25, R59, UR31 ;  /* 0x0000001f3b197c20 */ /* 0x000fe20008400000 */
[----:B------:R-:W-:Y:S01]  /*29e0*/  FMUL R12, R5, -1.4426950216293334961 ;  /* 0xbfb8aa3b050c7820 */ /* 0x000fe20000400000 */
[----:B------:R-:W2:Y:S01]  /*29f0*/  MUFU.RCP R92, R6 ;  /* 0x00000006005c7308 */ /* 0x000ea20000001000 */
[----:B---3--:R-:W-:-:S07]  /*2a00*/  FMUL R59, R48, R7 ;  /* 0x00000007303b7220 */ /* 0x008fce0000400000 */
[----:B------:R-:W3:Y:S01]  /*2a10*/  MUFU.RCP R7, R88 ;  /* 0x0000005800077308 */ /* 0x000ee20000001000 */
[----:B-1----:R-:W-:-:S04]  /*2a20*/  FMUL R84, R45, R84 ;  /* 0x000000542d547220 */ /* 0x002fc80000400000 */
[----:B------:R-:W-:Y:S01]  /*2a30*/  FMUL R43, R13, R84 ;  /* 0x000000540d2b7220 */ /* 0x000fe20000400000 */
[----:B------:R-:W-:Y:S01]  /*2a40*/  FMUL R84, R58, UR31 ;  /* 0x0000001f3a547c20 */ /* 0x000fe20008400000 */
[----:B------:R-:W-:Y:S01]  /*2a50*/  FMUL R58, R16, R59 ;  /* 0x0000003b103a7220 */ /* 0x000fe20000400000 */
[----:B------:R-:W1:Y:S01]  /*2a60*/  MUFU.EX2 R15, R15 ;  /* 0x0000000f000f7308 */ /* 0x000e620000000800 */
[----:B--2---:R-:W-:Y:S01]  /*2a70*/  FMUL R92, R49, R92 ;  /* 0x0000005c315c7220 */ /* 0x004fe20000400000 */
[----:B------:R-:W-:Y:S01]  /*2a80*/  FMUL R6, R60, UR31 ;  /* 0x0000001f3c067c20 */ /* 0x000fe20008400000 */
[----:B------:R-:W-:Y:S01]  /*2a90*/  FMUL R13, R25, -1.4426950216293334961 ;  /* 0xbfb8aa3b190d7820 */ /* 0x000fe20000400000 */
[----:B------:R-:W-:Y:S01]  /*2aa0*/  FMUL R14, R84, -1.4426950216293334961 ;  /* 0xbfb8aa3b540e7820 */ /* 0x000fe20000400000 */
[----:B------:R-:W-:Y:S01]  /*2ab0*/  FMUL R59, R17, R92 ;  /* 0x0000005c113b7220 */ /* 0x000fe20000400000 */
[----:B------:R-:W-:Y:S02]  /*2ac0*/  FMUL R16, R6, -1.4426950216293334961 ;  /* 0xbfb8aa3b06107820 */ /* 0x000fe40000400000 */
[----:B------:R-:W2:Y:S01]  /*2ad0*/  MUFU.EX2 R20, R20 ;  /* 0x0000001400147308 */ /* 0x000ea20000000800 */
[----:B---3--:R-:W-:-:S04]  /*2ae0*/  FMUL R7, R50, R7 ;  /* 0x0000000732077220 */ /* 0x008fc80000400000 */
[----:B------:R-:W-:Y:S01]  /*2af0*/  FMUL R80, R80, R7 ;  /* 0x0000000750507220 */ /* 0x000fe20000400000 */
[----:B------:R-:W-:Y:S02]  /*2b00*/  FMUL R7, R63, UR31 ;  /* 0x0000001f3f077c20 */ /* 0x000fe40008400000 */
[----:B------:R-:W3:Y:S01]  /*2b10*/  MUFU.EX2 R87, R87 ;  /* 0x0000005700577308 */ /* 0x000ee20000000800 */
[----:B-1----:R-:W-:Y:S01]  /*2b20*/  FADD R92, R15, 1 ;  /* 0x3f8000000f5c7421 */ /* 0x002fe20000000000 */
[----:B------:R-:W-:-:S06]  /*2b30*/  FMUL R15, R7, -1.4426950216293334961 ;  /* 0xbfb8aa3b070f7820 */ /* 0x000fcc0000400000 */
[----:B------:R-:W1:Y:S01]  /*2b40*/  MUFU.EX2 R22, R22 ;  /* 0x0000001600167308 */ /* 0x000e620000000800 */
[----:B--2---:R-:W-:-:S07]  /*2b50*/  FADD R20, R20, 1 ;  /* 0x3f80000014147421 */ /* 0x004fce0000000000 */
[----:B------:R-:W2:Y:S01]  /*2b60*/  MUFU.RCP R63, R92 ;  /* 0x0000005c003f7308 */ /* 0x000ea20000001000 */
[----:B---3--:R-:W-:-:S07]  /*2b70*/  FADD R60, R87, 1 ;  /* 0x3f800000573c7421 */ /* 0x008fce0000000000 */
[----:B------:R-:W3:Y:S01]  /*2b80*/  MUFU.EX2 R21, R21 ;  /* 0x0000001500157308 */ /* 0x000ee20000000800 */
[----:B-1----:R-:W-:-:S07]  /*2b90*/  FADD R17, R22, 1 ;  /* 0x3f80000016117421 */ /* 0x002fce0000000000 */
[----:B------:R-:W1:Y:S01]  /*2ba0*/  MUFU.RCP R20, R20 ;  /* 0x0000001400147308 */ /* 0x000e620000001000 */
[----:B--2---:R-:W-:-:S04]  /*2bb0*/  FMUL R22, R4, R63 ;  /* 0x0000003f04167220 */ /* 0x004fc80000400000 */
[----:B------:R-:W-:Y:S01]  /*2bc0*/  FMUL R63, R9, R22 ;  /* 0x00000016093f7220 */ /* 0x000fe20000400000 */
[----:B------:R-:W-:Y:S02]  /*2bd0*/  FMUL R9, R64, -1.4426950216293334961 ;  /* 0xbfb8aa3b40097820 */ /* 0x000fe40000400000 */
[----:B------:R-:W2:Y:S01]  /*2be0*/  MUFU.RCP R60, R60 ;  /* 0x0000003c003c7308 */ /* 0x000ea20000001000 */
[----:B---3--:R-:W-:-:S07]  /*2bf0*/  FADD R92, R21, 1 ;  /* 0x3f800000155c7421 */ /* 0x008fce0000000000 */
[----:B------:R-:W3:Y:S01]  /*2c00*/  MUFU.EX2 R86, R86 ;  /* 0x0000005600567308 */ /* 0x000ee20000000800 */
[----:B-1----:R-:W-:Y:S01]  /*2c10*/  FMUL R87, R81, R20 ;  /* 0x0000001451577220 */ /* 0x002fe20000400000 */
[----:B------:R-:W-:-:S06]  /*2c20*/  FMUL R20, R62, -1.4426950216293334961 ;  /* 0xbfb8aa3b3e147820 */ /* 0x000fcc0000400000 */
[----:B------:R-:W1:Y:S01]  /*2c30*/  MUFU.EX2 R23, R23 ;  /* 0x0000001700177308 */ /* 0x000e620000000800 */
[----:B--2---:R-:W-:Y:S01]  /*2c40*/  FMUL R88, R51, R60 ;  /* 0x0000003c33587220 */ /* 0x004fe20000400000 */
[----:B------:R-:W-:Y:S01]  /*2c50*/  FMUL R60, R8, R87 ;  /* 0x00000057083c7220 */ /* 0x000fe20000400000 */
[----:B------:R-:W-:Y:S02]  /*2c60*/  FMUL R8, R65, -1.4426950216293334961 ;  /* 0xbfb8aa3b41087820 */ /* 0x000fe40000400000 */
[----:B------:R-:W-:Y:S01]  /*2c70*/  FMUL R19, R19, R88 ;  /* 0x0000005813137220 */ /* 0x000fe20000400000 */
[----:B------:R-:W-:Y:S02]  /*2c80*/  FMUL R88, R67, -1.4426950216293334961 ;  /* 0xbfb8aa3b43587820 */ /* 0x000fe40000400000 */
[----:B------:R-:W2:Y:S01]  /*2c90*/  MUFU.RCP R22, R92 ;  /* 0x0000005c00167308 */ /* 0x000ea20000001000 */
[----:B---3--:R-:W-:-:S07]  /*2ca0*/  FADD R87, R86, 1 ;  /* 0x3f80000056577421 */ /* 0x008fce0000000000 */
[----:B------:R-:W3:Y:S01]  /*2cb0*/  MUFU.EX2 R12, R12 ;  /* 0x0000000c000c7308 */ /* 0x000ee20000000800 */
[----:B-1----:R-:W-:-:S07]  /*2cc0*/  FADD R86, R23, 1 ;  /* 0x3f80000017567421 */ /* 0x002fce0000000000 */
[----:B------:R-:W1:Y:S01]  /*2cd0*/  MUFU.EX2 R13, R13 ;  /* 0x0000000d000d7308 */ /* 0x000e620000000800 */
[----:B--2---:R-:W-:-:S04]  /*2ce0*/  FMUL R22, R89, R22 ;  /* 0x0000001659167220 */ /* 0x004fc80000400000 */
[----:B------:R-:W-:-:S03]  /*2cf0*/  FMUL R75, R75, R22 ;  /* 0x000000164b4b7220 */ /* 0x000fc60000400000 */
[----:B------:R-:W2:Y:S01]  /*2d00*/  MUFU.EX2 R91, R91 ;  /* 0x0000005b005b7308 */ /* 0x000ea20000000800 */
[----:B---3--:R-:W-:-:S07]  /*2d10*/  FADD R23, R12, 1 ;  /* 0x3f8000000c177421 */ /* 0x008fce0000000000 */
[----:B------:R-:W3:Y:S01]  /*2d20*/  MUFU.RCP R17, R17 ;  /* 0x0000001100117308 */ /* 0x000ee20000001000 */
[----:B-1----:R-:W-:-:S07]  /*2d30*/  FADD R12, R13, 1 ;  /* 0x3f8000000d0c7421 */ /* 0x002fce0000000000 */
[----:B------:R-:W1:Y:S01]  /*2d40*/  MUFU.RCP R87, R87 ;  /* 0x0000005700577308 */ /* 0x000e620000001000 */
[----:B--2---:R-:W-:-:S07]  /*2d50*/  FADD R21, R91, 1 ;  /* 0x3f8000005b157421 */ /* 0x004fce0000000000 */
[----:B------:R-:W2:Y:S01]  /*2d60*/  MUFU.EX2 R16, R16 ;  /* 0x0000001000107308 */ /* 0x000ea20000000800 */
[----:B---3--:R-:W-:-:S04]  /*2d70*/  FMUL R17, R90, R17 ;  /* 0x000000115a117220 */ /* 0x008fc80000400000 */
[----:B------:R-:W-:Y:S01]  /*2d80*/  FMUL R76, R76, R17 ;  /* 0x000000114c4c7220 */ /* 0x000fe20000400000 */
[----:B------:R-:W-:Y:S02]  /*2d90*/  FMUL R17, R66, -1.4426950216293334961 ;  /* 0xbfb8aa3b42117820 */ /* 0x000fe40000400000 */
[----:B------:R-:W3:Y:S01]  /*2da0*/  MUFU.RCP R22, R23 ;  /* 0x0000001700167308 */ /* 0x000ee20000001000 */
[----:B-1----:R-:W-:-:S04]  /*2db0*/  FMUL R91, R24, R87 ;  /* 0x00000057185b7220 */ /* 0x002fc80000400000 */
[----:B------:R-:W-:-:S03]  /*2dc0*/  FMUL R78, R78, R91 ;  /* 0x0000005b4e4e7220 */ /* 0x000fc60000400000 */
[----:B------:R-:W1:Y:S01]  /*2dd0*/  MUFU.EX2 R85, R85 ;  /* 0x0000005500557308 */ /* 0x000e620000000800 */
[----:B--2---:R-:W-:-:S07]  /*2de0*/  FADD R91, R16, 1 ;  /* 0x3f800000105b7421 */ /* 0x004fce0000000000 */
[----:B------:R-:W2:Y:S01]  /*2df0*/  MUFU.RCP R12, R12 ;  /* 0x0000000c000c7308 */ /* 0x000ea20000001000 */
[----:B---3--:R-:W-:Y:S01]  /*2e00*/  FMUL R22, R5, R22 ;  /* 0x0000001605167220 */ /* 0x008fe20000400000 */
[----:B------:R-:W-:-:S03]  /*2e10*/  F2FP.BF16.F32.PACK_AB R23, R25, R84 ;  /* 0x000000541917723e */ /* 0x000fc600000010ff */
[----:B------:R-:W-:Y:S01]  /*2e20*/  FMUL R87, R11, R22 ;  /* 0x000000160b577220 */ /* 0x000fe20000400000 */
[----:B------:R-:W-:Y:S02]  /*2e30*/  F2FP.BF16.F32.PACK_AB R22, R57, R56 ;  /* 0x000000383916723e */ /* 0x000fe400000010ff */
[----:B------:R-:W3:Y:S01]  /*2e40*/  MUFU.EX2 R20, R20 ;  /* 0x0000001400147308 */ /* 0x000ee20000000800 */
[----:B-1----:R-:W-:-:S07]  /*2e50*/  FADD R16, R85, 1 ;  /* 0x3f80000055107421 */ /* 0x002fce0000000000 */
[----:B------:R-:W1:Y:S01]  /*2e60*/  MUFU.EX2 R9, R9 ;  /* 0x0000000900097308 */ /* 0x000e620000000800 */
[----:B--2---:R-:W-:Y:S01]  /*2e70*/  FMUL R12, R25, R12 ;  /* 0x0000000c190c7220 */ /* 0x004fe20000400000 */
[----:B------:R-:W-:-:S03]  /*2e80*/  F2FP.BF16.F32.PACK_AB R25, R31, R30 ;  /* 0x0000001e1f19723e */ /* 0x000fc600000010ff */
[----:B------:R-:W-:Y:S01]  /*2e90*/  FMUL R85, R27, R12 ;  /* 0x0000000c1b557220 */ /* 0x000fe20000400000 */
[----:B------:R-:W-:Y:S02]  /*2ea0*/  F2FP.BF16.F32.PACK_AB R12, R45, R44 ;  /* 0x0000002c2d0c723e */ /* 0x000fe400000010ff */
[----:B------:R-:W2:Y:S01]  /*2eb0*/  MUFU.RCP R86, R86 ;  /* 0x0000005600567308 */ /* 0x000ea20000001000 */
[----:B---3--:R-:W-:-:S07]  /*2ec0*/  FADD R20, R20, 1 ;  /* 0x3f80000014147421 */ /* 0x008fce0000000000 */
[----:B------:R-:W3:Y:S01]  /*2ed0*/  MUFU.RCP R21, R21 ;  /* 0x0000001500157308 */ /* 0x000ee20000001000 */
[----:B-1----:R-:W-:Y:S01]  /*2ee0*/  FADD R11, R9, 1 ;  /* 0x3f800000090b7421 */ /* 0x002fe20000000000 */
[----:B------:R-:W-:-:S06]  /*2ef0*/  F2FP.BF16.F32.PACK_AB R9, R89, R90 ;  /* 0x0000005a5909723e */ /* 0x000fcc00000010ff */
[----:B------:R-:W1:Y:S01]  /*2f00*/  MUFU.EX2 R14, R14 ;  /* 0x0000000e000e7308 */ /* 0x000e620000000800 */
[----:B--2---:R-:W-:-:S04]  /*2f10*/  FMUL R86, R83, R86 ;  /* 0x0000005653567220 */ /* 0x004fc80000400000 */
[----:B------:R-:W-:-:S03]  /*2f20*/  FMUL R77, R77, R86 ;  /* 0x000000564d4d7220 */ /* 0x000fc60000400000 */
[----:B------:R-:W2:Y:S01]  /*2f30*/  MUFU.EX2 R8, R8 ;  /* 0x0000000800087308 */ /* 0x000ea20000000800 */
[----:B---3--:R-:W-:-:S04]  /*2f40*/  FMUL R21, R26, R21 ;  /* 0x000000151a157220 */ /* 0x008fc80000400000 */
[----:B------:R-:W-:Y:S01]  /*2f50*/  FMUL R86, R10, R21 ;  /* 0x000000150a567220 */ /* 0x000fe20000400000 */
[----:B------:R-:W-:Y:S02]  /*2f60*/  F2FP.BF16.F32.PACK_AB R10, R4, R81 ;  /* 0x00000051040a723e */ /* 0x000fe400000010ff */
[----:B------:R-:W3:Y:S01]  /*2f70*/  MUFU.EX2 R88, R88 ;  /* 0x0000005800587308 */ /* 0x000ee20000000800 */
[----:B-1----:R-:W-:Y:S01]  /*2f80*/  FADD R13, R14, 1 ;  /* 0x3f8000000e0d7421 */ /* 0x002fe20000000000 */
[----:B------:R-:W-:Y:S02]  /*2f90*/  F2FP.BF16.F32.PACK_AB R14, R49, R48 ;  /* 0x00000030310e723e */ /* 0x000fe400000010ff */
[----:B------:R-:W-:-:S04]  /*2fa0*/  F2FP.BF16.F32.PACK_AB R21, R55, R54 ;  /* 0x000000363715723e */ /* 0x000fc800000010ff */
[----:B------:R-:W1:Y:S01]  /*2fb0*/  MUFU.EX2 R15, R15 ;  /* 0x0000000f000f7308 */ /* 0x000e620000000800 */
[----:B--2---:R-:W-:Y:S01]  /*2fc0*/  FADD R44, R8, 1 ;  /* 0x3f800000082c7421 */ /* 0x004fe20000000000 */
[----:B------:R-:W-:Y:S02]  /*2fd0*/  F2FP.BF16.F32.PACK_AB R8, R83, R24 ;  /* 0x000000185308723e */ /* 0x000fe400000010ff */
[----:B------:R-:W-:-:S04]  /*2fe0*/  F2FP.BF16.F32.PACK_AB R24, R29, R28 ;  /* 0x0000001c1d18723e */ /* 0x000fc800000010ff */
[----:B------:R-:W-:Y:S01]  /*2ff0*/  MUFU.EX2 R17, R17 ;  /* 0x0000001100117308 */ /* 0x000fe20000000800 */
[----:B---3--:R-:W-:-:S07]  /*3000*/  FADD R88, R88, 1 ;  /* 0x3f80000058587421 */ /* 0x008fce0000000000 */
[----:B------:R-:W2:Y:S01]  /*3010*/  MUFU.RCP R16, R16 ;  /* 0x0000001000107308 */ /* 0x000ea20000001000 */
[----:B-1----:R-:W-:-:S07]  /*3020*/  FADD R15, R15, 1 ;  /* 0x3f8000000f0f7421 */ /* 0x002fce0000000000 */
[----:B------:R1:W3:Y:S08]  /*3030*/  MUFU.RCP R27, R20 ;  /* 0x00000014001b7308 */ /* 0x0002f00000001000 */
[----:B------:R-:W4:Y:S01]  /*3040*/  MUFU.RCP R91, R91 ;  /* 0x0000005b005b7308 */ /* 0x000f220000001000 */
[----:B--2---:R-:W-:-:S07]  /*3050*/  FMUL R16, R61, R16 ;  /* 0x000000103d107220 */ /* 0x004fce0000400000 */
[----:B------:R2:W5:Y:S01]  /*3060*/  MUFU.RCP R4, R44 ;  /* 0x0000002c00047308 */ /* 0x0005620000001000 */
[----:B-1----:R-:W-:Y:S01]  /*3070*/  F2FP.BF16.F32.PACK_AB R20, R53, R52 ;  /* 0x000000343514723e */ /* 0x002fe200000010ff */
[----:B---3--:R-:W-:-:S06]  /*3080*/  FMUL R27, R62, R27 ;  /* 0x0000001b3e1b7220 */ /* 0x008fcc0000400000 */
[----:B------:R1:W3:Y:S01]  /*3090*/  MUFU.RCP R53, R11 ;  /* 0x0000000b00357308 */ /* 0x0002e20000001000 */
[----:B----4-:R-:W-:-:S04]  /*30a0*/  FMUL R45, R6, R91 ;  /* 0x0000005b062d7220 */ /* 0x010fc80000400000 */
[----:B------:R-:W-:-:S03]  /*30b0*/  FMUL R45, R28, R45 ;  /* 0x0000002d1c2d7220 */ /* 0x000fc60000400000 */
[----:B------:R-:W4:Y:S01]  /*30c0*/  MUFU.RCP R13, R13 ;  /* 0x0000000d000d7308 */ /* 0x000f220000001000 */
[----:B--2---:R-:W-:Y:S01]  /*30d0*/  FMUL R44, R29, R16 ;  /* 0x000000101d2c7220 */ /* 0x004fe20000400000 */
[----:B-----5:R-:W-:Y:S01]  /*30e0*/  FMUL R16, R65, R4 ;  /* 0x0000000441107220 */ /* 0x020fe20000400000 */
[----:B------:R-:W-:Y:S01]  /*30f0*/  FMUL R29, R30, R27 ;  /* 0x0000001b1e1d7220 */ /* 0x000fe20000400000 */
[----:B------:R-:W-:Y:S02]  /*3100*/  MOV R30, UR8 ;  /* 0x00000008001e7c02 */ /* 0x000fe40008000f00 */
[----:B------:R-:W-:Y:S02]  /*3110*/  F2FP.BF16.F32.PACK_AB R27, R35, R34 ;  /* 0x00000022231b723e */ /* 0x000fe400000010ff */
[----:B------:R-:W2:Y:S01]  /*3120*/  MUFU.RCP R92, R15 ;  /* 0x0000000f005c7308 */ /* 0x000ea20000001000 */
[----:B-1----:R-:W-:Y:S01]  /*3130*/  F2FP.BF16.F32.PACK_AB R11, R5, R26 ;  /* 0x0000001a050b723e */ /* 0x002fe200000010ff */
[----:B------:R-:W-:Y:S01]  /*3140*/  FADD R5, R17, 1 ;  /* 0x3f80000011057421 */ /* 0x000fe20000000000 */
[----:B---3--:R-:W-:Y:S01]  /*3150*/  FMUL R53, R64, R53 ;  /* 0x0000003540357220 */ /* 0x008fe20000400000 */
[----:B------:R-:W-:-:S02]  /*3160*/  LEA R48, R30, R2, 0xd ;  /* 0x000000021e307211 */ /* 0x000fc400078e68ff */
[----:B------:R-:W-:Y:S02]  /*3170*/  F2FP.BF16.F32.PACK_AB R17, R37, R38 ;  /* 0x000000262511723e */ /* 0x000fe400000010ff */
[----:B------:R-:W1:Y:S01]  /*3180*/  MUFU.RCP R26, R88 ;  /* 0x00000058001a7308 */ /* 0x000e620000001000 */
[----:B----4-:R-:W-:-:S04]  /*3190*/  FMUL R13, R84, R13 ;  /* 0x0000000d540d7220 */ /* 0x010fc80000400000 */
[----:B------:R-:W-:Y:S01]  /*31a0*/  FMUL R82, R82, R13 ;  /* 0x0000000d52527220 */ /* 0x000fe20000400000 */
[----:B------:R-:W-:Y:S01]  /*31b0*/  F2FP.BF16.F32.PACK_AB R13, R47, R46 ;  /* 0x0000002e2f0d723e */ /* 0x000fe200000010ff */
[----:B------:R-:W-:Y:S01]  /*31c0*/  FMUL R46, R32, R53 ;  /* 0x00000035202e7220 */ /* 0x000fe20000400000 */
[----:B------:R-:W3:Y:S01]  /*31d0*/  MUFU.RCP R5, R5 ;  /* 0x0000000500057308 */ /* 0x000ee20000001000 */
[----:B--2---:R-:W-:Y:S01]  /*31e0*/  FMUL R28, R7, R92 ;  /* 0x0000005c071c7220 */ /* 0x004fe20000400000 */
[----:B------:R-:W-:Y:S02]  /*31f0*/  F2FP.BF16.F32.PACK_AB R15, R51, R50 ;  /* 0x00000032330f723e */ /* 0x000fe400000010ff */
[----:B------:R-:W-:Y:S01]  /*3200*/  LEA R47, R30, R3, 0xd ;  /* 0x000000031e2f7211 */ /* 0x000fe200078e68ff */
[----:B------:R-:W-:Y:S01]  /*3210*/  FMUL R28, R31, R28 ;  /* 0x0000001c1f1c7220 */ /* 0x000fe20000400000 */
[----:B------:R-:W-:Y:S01]  /*3220*/  FMUL R31, R33, R16 ;  /* 0x00000010211f7220 */ /* 0x000fe20000400000 */
[----:B------:R-:W-:Y:S01]  /*3230*/  F2FP.BF16.F32.PACK_AB R16, R41, R18 ;  /* 0x000000122910723e */ /* 0x000fe200000010ff */
[----:B-1----:R-:W-:Y:S01]  /*3240*/  FMUL R4, R67, R26 ;  /* 0x0000001a43047220 */ /* 0x002fe20000400000 */
[----:B------:R-:W-:-:S02]  /*3250*/  F2FP.BF16.F32.PACK_AB R26, R33, R32 ;  /* 0x00000020211a723e */ /* 0x000fc400000010ff */
[----:B------:R-:W-:Y:S01]  /*3260*/  F2FP.BF16.F32.PACK_AB R18, R36, R39 ;  /* 0x000000272412723e */ /* 0x000fe200000010ff */
[----:B------:R-:W-:Y:S01]  /*3270*/  FMUL R32, R35, R4 ;  /* 0x0000000423207220 */ /* 0x000fe20000400000 */
[----:B------:R-:W-:Y:S01]  /*3280*/  LEA R35, R30, R68, 0xd ;  /* 0x000000441e237211 */ /* 0x000fe200078e68ff */
[----:B------:R1:W-:Y:S01]  /*3290*/  STS.128 [R74], R24 ;  /* 0x000000184a007388 */ /* 0x0003e20000000c00 */
[----:B------:R-:W-:Y:S01]  /*32a0*/  F2FP.BF16.F32.PACK_AB R4, R61, R6 ;  /* 0x000000063d04723e */ /* 0x000fe200000010ff */
[----:B---3--:R-:W-:Y:S01]  /*32b0*/  FMUL R5, R66, R5 ;  /* 0x0000000542057220 */ /* 0x008fe20000400000 */
[----:B------:R-:W-:Y:S01]  /*32c0*/  F2FP.BF16.F32.PACK_AB R6, R65, R64 ;  /* 0x000000404106723e */ /* 0x000fe200000010ff */
[----:B------:R2:W-:Y:S01]  /*32d0*/  STS.128 [R48], R8 ;  /* 0x0000000830007388 */ /* 0x0005e20000000c00 */
[----:B------:R-:W-:Y:S01]  /*32e0*/  LEA R30, R30, R69, 0xd ;  /* 0x000000451e1e7211 */ /* 0x000fe200078e68ff */
[----:B------:R-:W-:Y:S01]  /*32f0*/  FMUL R33, R34, R5 ;  /* 0x0000000522217220 */ /* 0x000fe20000400000 */
[----:B------:R-:W-:Y:S01]  /*3300*/  F2FP.BF16.F32.PACK_AB R5, R7, R62 ;  /* 0x0000003e0705723e */ /* 0x000fe200000010ff */
[----:B------:R3:W-:Y:S01]  /*3310*/  STS.128 [R47], R12 ;  /* 0x0000000c2f007388 */ /* 0x0007e20000000c00 */
[----:B------:R-:W-:-:S03]  /*3320*/  F2FP.BF16.F32.PACK_AB R7, R67, R66 ;  /* 0x000000424307723e */ /* 0x000fc600000010ff */
[----:B------:R4:W-:Y:S04]  /*3330*/  STS.128 [R35], R20 ;  /* 0x0000001423007388 */ /* 0x0009e80000000c00 */
[----:B------:R5:W-:Y:S01]  /*3340*/  STS.128 [R30], R4 ;  /* 0x000000041e007388 */ /* 0x000be20000000c00 */
[----:B-1----:R-:W-:Y:S02]  /*3350*/  MOV R24, UR4 ;  /* 0x0000000400187c02 */ /* 0x002fe40008000f00 */
[----:B--2---:R-:W-:Y:S02]  /*3360*/  F2FP.BF16.F32.PACK_AB R10, R63, R60 ;  /* 0x0000003c3f0a723e */ /* 0x004fe400000010ff */
[----:B------:R-:W-:Y:S02]  /*3370*/  F2FP.BF16.F32.PACK_AB R9, R75, R76 ;  /* 0x0000004c4b09723e */ /* 0x000fe400000010ff */
[----:B------:R-:W-:-:S02]  /*3380*/  F2FP.BF16.F32.PACK_AB R8, R77, R78 ;  /* 0x0000004e4d08723e */ /* 0x000fc400000010ff */
[----:B------:R-:W-:Y:S02]  /*3390*/  F2FP.BF16.F32.PACK_AB R11, R87, R86 ;  /* 0x00000056570b723e */ /* 0x000fe400000010ff */
[----:B------:R-:W-:Y:S02]  /*33a0*/  LEA R27, R24, R70, 0xd ;  /* 0x00000046181b7211 */ /* 0x000fe400078e68ff */
[----:B---3--:R-:W-:Y:S02]  /*33b0*/  F2FP.BF16.F32.PACK_AB R12, R43, R40 ;  /* 0x000000282b0c723e */ /* 0x008fe400000010ff */
[----:B------:R-:W-:Y:S01]  /*33c0*/  F2FP.BF16.F32.PACK_AB R13, R79, R42 ;  /* 0x0000002a4f0d723e */ /* 0x000fe200000010ff */
[----:B------:R5:W-:Y:S01]  /*33d0*/  STS.128 [R27], R8 ;  /* 0x000000081b007388 */ /* 0x000be20000000c00 */
[----:B------:R-:W-:Y:S02]  /*33e0*/  F2FP.BF16.F32.PACK_AB R14, R59, R58 ;  /* 0x0000003a3b0e723e */ /* 0x000fe400000010ff */
[----:B------:R-:W-:-:S02]  /*33f0*/  F2FP.BF16.F32.PACK_AB R15, R19, R80 ;  /* 0x00000050130f723e */ /* 0x000fc400000010ff */
[C---:B------:R-:W-:Y:S02]  /*3400*/  LEA R26, R24.reuse, R71, 0xd ;  /* 0x00000047181a7211 */ /* 0x040fe400078e68ff */
[----:B------:R-:W-:Y:S02]  /*3410*/  F2FP.BF16.F32.PACK_AB R19, R85, R82 ;  /* 0x000000525513723e */ /* 0x000fe400000010ff */
[----:B------:R-:W-:Y:S01]  /*3420*/  LEA R25, R24, R72, 0xd ;  /* 0x0000004818197211 */ /* 0x000fe200078e68ff */
[----:B------:R5:W-:Y:S01]  /*3430*/  STS.128 [R26], R12 ;  /* 0x0000000c1a007388 */ /* 0x000be20000000c00 */
[----:B----4-:R-:W-:Y:S02]  /*3440*/  F2FP.BF16.F32.PACK_AB R20, R44, R45 ;  /* 0x0000002d2c14723e */ /* 0x010fe400000010ff */
[----:B------:R-:W-:Y:S01]  /*3450*/  F2FP.BF16.F32.PACK_AB R21, R28, R29 ;  /* 0x0000001d1c15723e */ /* 0x000fe200000010ff */
[----:B------:R5:W-:Y:S01]  /*3460*/  STS.128 [R25], R16 ;  /* 0x0000001019007388 */ /* 0x000be20000000c00 */
[----:B------:R-:W-:-:S02]  /*3470*/  F2FP.BF16.F32.PACK_AB R22, R31, R46 ;  /* 0x0000002e1f16723e */ /* 0x000fc400000010ff */
[----:B------:R-:W-:Y:S02]  /*3480*/  F2FP.BF16.F32.PACK_AB R23, R32, R33 ;  /* 0x000000212017723e */ /* 0x000fe400000010ff */
[----:B------:R-:W-:-:S05]  /*3490*/  LEA R24, R24, R73, 0xd ;  /* 0x0000004918187211 */ /* 0x000fca00078e68ff */
[----:B------:R5:W-:Y:S01]  /*34a0*/  STS.128 [R24], R20 ;  /* 0x0000001418007388 */ /* 0x000be20000000c00 */
[----:B------:R1:W-:Y:S06]  /*34b0*/  MEMBAR.ALL.CTA ;  /* 0x0000000000007992 */ /* 0x0003ec0000008000 */
[----:B-1----:R-:W1:Y:S02]  /*34c0*/  FENCE.VIEW.ASYNC.S ;  /* 0x00000000000073c6 */ /* 0x002e640000000000 */
[----:B-1----:R-:W-:Y:S06]  /*34d0*/  BAR.SYNC.DEFER_BLOCKING 0x1, 0x80 ;  /* 0x0042000000007b1d */ /* 0x002fec0000010000 */
[----:B------:R-:W-:Y:S05]  /*34e0*/  BRA.U !UP2, `(.L_x_25) ;  /* 0x000000010a507547 */ /* 0x000fea000b800000 */
[----:B------:R-:W-:Y:S02]  /*34f0*/  USHF.L.U32 UR12, UR12, 0xc, URZ ;  /* 0x0000000c0c0c7899 */ /* 0x000fe400080006ff */
[----:B------:R-:W-:Y:S02]  /*3500*/  USHF.L.U32 UR8, UR8, 0xc, URZ ;  /* 0x0000000c08087899 */ /* 0x000fe400080006ff */
[----:B------:R-:W-:Y:S02]  /*3510*/  USHF.L.U32 UR4, UR4, 0xc, URZ ;  /* 0x0000000c04047899 */ /* 0x000fe400080006ff */
[----:B------:R-:W-:Y:S02]  /*3520*/  UIADD3 UR12, UPT, UPT, UR12, UR12, URZ ;  /* 0x0000000c0c0c7290 */ /* 0x000fe4000fffe0ff */
[----:B------:R-:W-:Y:S02]  /*3530*/  ULEA UR13, UR32, UR13, 0x7 ;  /* 0x0000000d200d7291 */ /* 0x000fe4000f8e38ff */
[----:B------:R-:W-:-:S02]  /*3540*/  UIADD3 UR8, UPT, UPT, UR8, UR8, URZ ;  /* 0x0000000808087290 */ /* 0x000fc4000fffe0ff */
[----:B------:R-:W-:Y:S02]  /*3550*/  ULEA UR5, UR32, UR5, 0x2 ;  /* 0x0000000520057291 */ /* 0x000fe4000f8e10ff */
[----:B------:R-:W-:Y:S02]  /*3560*/  UIADD3 UR4, UPT, UPT, UR27, UR4, UR4 ;  /* 0x000000041b047290 */ /* 0x000fe4000fffe004 */
[----:B------:R-:W-:Y:S02]  /*3570*/  UIADD3 UR12, UPT, UPT, UR12, 0x400, UR27 ;  /* 0x000004000c0c7890 */ /* 0x000fe4000fffe01b */
[----:B------:R-:W-:Y:S02]  /*3580*/  UIADD3 UR9, UPT, UPT, UR13, 0x20, URZ ;  /* 0x000000200d097890 */ /* 0x000fe4000fffe0ff */
[----:B------:R-:W-:Y:S02]  /*3590*/  UIADD3 UR8, UPT, UPT, UR8, 0x400, UR27 ;  /* 0x0000040008087890 */ /* 0x000fe4000fffe01b */
[----:B------:R-:W-:-:S02]  /*35a0*/  USHF.L.U32 UR5, UR5, 0x4, URZ ;  /* 0x0000000405057899 */ /* 0x000fc400080006ff */
[----:B------:R-:W-:Y:S01]  /*35b0*/  UIADD3 UR4, UPT, UPT, UR4, 0x8400, URZ ;  /* 0x0000840004047890 */ /* 0x000fe2000fffe0ff */
[----:B------:R1:W-:Y:S01]  /*35c0*/  UTMASTG.2D [UR12], [UR36], desc[URZ] ;  /* 0x0000ff0c240073b5 */ /* 0x0003e20008009000 */
[----:B------:R-:W-:Y:S01]  /*35d0*/  UMOV UR10, UR14 ;  /* 0x0000000e000a7c82 */ /* 0x000fe20008000000 */
[----:B------:R-:W-:Y:S02]  /*35e0*/  UMOV UR6, UR14 ;  /* 0x0000000e00067c82 */ /* 0x000fe40008000000 */
[----:B------:R1:W-:Y:S04]  /*35f0*/  UTMASTG.2D [UR8], [UR36], desc[URZ] ;  /* 0x0000ff08240073b5 */ /* 0x0003e80008009000 */
[----:B------:R1:W-:Y:S01]  /*3600*/  UTMASTG.2D [UR4], [UR34], desc[URZ] ;  /* 0x0000ff04220073b5 */ /* 0x0003e20008009000 */
[----:B------:R0:W-:Y:S01]  /*3610*/  UTMACMDFLUSH ;  /* 0x00000000000079b7 */ /* 0x0001e20000000000 */
[----:B-1----:R-:W-:-:S04]  /*3620*/  DEPBAR.LE SB0, 0x3 ;  /* 0x000080c00000791a */ /* 0x002fc80000000000 */
.L_x_25:
[----:B------:R-:W-:Y:S01]  /*3630*/  BAR.SYNC.DEFER_BLOCKING 0x1, 0x80 ;  /* 0x0042000000007b1d */ /* 0x000fe20000010000 */
[----:B------:R-:W-:Y:S02]  /*3640*/  UPLOP3.LUT UP0, UPT, UPT, UPT, UP1, 0x80, 0x8 ;  /* 0x000000000008789c */ /* 0x000fe40003f0f010 */
[----:B------:R-:W-:-:S03]  /*3650*/  UPLOP3.LUT UP1, UPT, UPT, UPT, UPT, 0x40, 0x4 ;  /* 0x000000000004789c */ /* 0x000fc60003f2e870 */
[----:B------:R-:W-:-:S04]  /*3660*/  UMOV UR5, 0x2 ;  /* 0x0000000200057882 */ /* 0x000fc80000000000 */
[----:B------:R-:W-:Y:S05]  /*3670*/  BRA.U UP0, `(.L_x_26) ;  /* 0xffffffe900147547 */ /* 0x000fea000b83ffff */
[----:B------:R-:W1:Y:S01]  /*3680*/  LDCU.64 UR4, c[0x0][0x5c0] ;  /* 0x0000b800ff0477ac */ /* 0x000e620008000a00 */
[----:B------:R-:W-:Y:S01]  /*3690*/  UIADD3 UR25, UPT, UPT, UR24, UR25, URZ ;  /* 0x0000001918197290 */ /* 0x000fe2000fffe0ff */
[----:B------:R-:W-:Y:S01]  /*36a0*/  ELECT P0, URZ, PT ;  /* 0x0000000000ff782f */ /* 0x000fe20003800000 */
[----:B------:R-:W-:Y:S02]  /*36b0*/  UIADD3 UR21, UPT, UPT, UR21, 0x1, URZ ;  /* 0x0000000115157890 */ /* 0x000fe4000fffe0ff */
[----:B------:R-:W-:Y:S02]  /*36c0*/  UIADD3 UR22, UPT, UPT, UR22, 0x1, URZ ;  /* 0x0000000116167890 */ /* 0x000fe4000fffe0ff */
[----:B------:R-:W-:-:S04]  /*36d0*/  UISETP.NE.AND UP0, UPT, UR21, 0x2, UPT ;  /* 0x000000021500788c */ /* 0x000fc8000bf05270 */
[----:B------:R-:W-:Y:S02]  /*36e0*/  USEL UR21, UR21, URZ, UP0 ;  /* 0x000000ff15157287 */ /* 0x000fe40008000000 */
[----:B-1----:R-:W-:Y:S02]  /*36f0*/  UIMAD.WIDE.U32 UR8, UR25, UR5, URZ ;  /* 0x00000005190872a5 */ /* 0x002fe4000f8e00ff */
[----:B-----5:R-:W-:Y:S01]  /*3700*/  @P0 IMAD.MOV.U32 R4, RZ, RZ, 0x1 ;  /* 0x00000001ff040424 */ /* 0x020fe200078e00ff */
[----:B------:R-:W1:Y:S03]  /*3710*/  LDCU UR5, c[0x0][0x5d0] ;  /* 0x0000ba00ff0577ac */ /* 0x000e660008000800 */
[----:B------:R2:W-:Y:S01]  /*3720*/  @P0 SYNCS.ARRIVE.TRANS64.ART0 RZ, [UR11+0x60], R4 ;  /* 0x00006004ffff09a7 */ /* 0x0005e2000850000b */
        /* <DEDUP_REMOVED lines=11> */
[----:B------:R-:W-:-:S04]  /*37e0*/  USHF.R.U32.HI UR6, URZ, UR17, UR6 ;  /* 0x00000011ff067299 */ /* 0x000fc80008011606 */
[----:B-1----:R-:W-:-:S07]  /*37f0*/  UIMAD.WIDE.U32 UR8, UR6, UR5, URZ ;  /* 0x00000005060872a5 */ /* 0x002fce000f8e00ff */
[----:B------:R-:W-:Y:S02]  /*3800*/  UMOV UR5, UR9 ;  /* 0x0000000900057c82 */ /* 0x000fe40008000000 */
[----:B------:R-:W-:-:S04]  /*3810*/  UIADD3 UR8, UPT, UPT, UR6, -UR5, URZ ;  /* 0x8000000506087290 */ /* 0x000fc8000fffe0ff */
[----:B------:R-:W-:-:S04]  /*3820*/  USHF.R.U32.HI UR8, URZ, UR16, UR8 ;  /* 0x00000010ff087299 */ /* 0x000fc80008011608 */
[----:B------:R-:W-:Y:S01]  /*3830*/  UIADD3 UR8, UPT, UPT, UR5, UR8, URZ ;  /* 0x0000000805087290 */ /* 0x000fe2000fffe0ff */
[----:B------:R-:W1:Y:S03]  /*3840*/  LDCU UR5, c[0x0][0x5cc] ;  /* 0x0000b980ff0577ac */ /* 0x000e660008000800 */
[----:B------:R-:W-:-:S04]  /*3850*/  USHF.R.U32.HI UR8, URZ, UR15, UR8 ;  /* 0x0000000fff087299 */ /* 0x000fc80008011608 */
[----:B------:R-:W-:-:S04]  /*3860*/  UIADD3 UR8, UPT, UPT, -UR8, URZ, URZ ;  /* 0x000000ff08087290 */ /* 0x000fc8000fffe1ff */
[----:B------:R-:W-:Y:S02]  /*3870*/  UIMAD UR32, UR4, UR8, UR6 ;  /* 0x00000008042072a4 */ /* 0x000fe4000f8e0206 */
[----:B------:R-:W-:Y:S02]  /*3880*/  USEL UR4, URZ, 0x1, UP0 ;  /* 0x00000001ff047887 */ /* 0x000fe40008000000 */
[----:B------:R-:W-:Y:S02]  /*3890*/  UISETP.GE.AND UP0, UPT, UR25, 0x400, UPT ;  /* 0x000004001900788c */ /* 0x000fe4000bf06270 */
[----:B------:R-:W-:Y:S02]  /*38a0*/  UIADD3 UR6, UPT, UPT, -UR6, URZ, URZ ;  /* 0x000000ff06067290 */ /* 0x000fe4000fffe1ff */
[----:B------:R-:W-:Y:S02]  /*38b0*/  LOP3.LUT R0, R0, UR4, RZ, 0x3c, !PT ;  /* 0x0000000400007c12 */ /* 0x000fe4000f8e3cff */
[----:B-1----:R-:W-:-:S03]  /*38c0*/  UIMAD UR14, UR5, UR6, UR14 ;  /* 0x00000006050e72a4 */ /* 0x002fc6000f8e020e */
[----:B--2---:R-:W-:Y:S09]  /*38d0*/  BRA.U !UP0, `(.L_x_27) ;  /* 0xffffffe5083c7547 */ /* 0x004ff2000b83ffff */
.L_x_23:
[----:B------:R-:W-:Y:S05]  /*38e0*/  BRA.U !UP2, `(.L_x_28) ;  /* 0x000000010a1c7547 */ /* 0x000fea000b800000 */
[----:B------:R-:W2:Y:S01]  /*38f0*/  S2UR UR4, SR_CgaCtaId ;  /* 0x00000000000479c3 */ /* 0x000ea20000008800 */
[----:B------:R-:W-:Y:S01]  /*3900*/  ELECT P0, URZ, PT ;  /* 0x0000000000ff782f */ /* 0x000fe20003800000 */
[----:B------:R-:W-:Y:S01]  /*3910*/  HFMA2 R0, -RZ, RZ, 0, 5.9604644775390625e-08 ;  /* 0x00000001ff007431 */ /* 0x000fe200000001ff */
[----:B------:R-:W-:-:S05]  /*3920*/  UMOV UR5, 0x40 ;  /* 0x0000004000057882 */ /* 0x000fca0000000000 */
[----:B------:R-:W-:Y:S01]  /*3930*/  UVIRTCOUNT.DEALLOC.SMPOOL 0x80 ;  /* 0x000000800000784c */ /* 0x000fe20000000000 */
[----:B--2---:R-:W-:-:S09]  /*3940*/  ULEA UR4, UR4, UR5, 0x18 ;  /* 0x0000000504047291 */ /* 0x004fd2000f8ec0ff */
[----:B------:R2:W-:Y:S03]  /*3950*/  @P0 STS.U8 [UR4], R0 ;  /* 0x00000000ff000988 */ /* 0x0005e60008000004 */
.L_x_28:
[----:B------:R-:W-:Y:S06]  /*3960*/  BAR.SYNC.DEFER_BLOCKING 0x1, 0x80 ;  /* 0x0042000000007b1d */ /* 0x000fec0000010000 */
[----:B------:R-:W-:Y:S05]  /*3970*/  BRA.U !UP2, `(.L_x_29) ;  /* 0x000000010aa07547 */ /* 0x000fea000b800000 */
[----:B------:R-:W3:Y:S01]  /*3980*/  S2UR UR4, SR_CgaCtaId ;  /* 0x00000000000479c3 */ /* 0x000ee20000008800 */
[----:B------:R-:W-:Y:S01]  /*3990*/  NOP ;  /* 0x0000000000007918 */ /* 0x000fe20000000000 */
[----:B------:R-:W-:Y:S01]  /*39a0*/  UMOV UR5, 0x50 ;  /* 0x0000005000057882 */ /* 0x000fe20000000000 */
[----:B------:R-:W-:Y:S01]  /*39b0*/  ULOP3.LUT UR9, UR26, 0xffff, URZ, 0xc0, !UPT ;  /* 0x0000ffff1a097892 */ /* 0x000fe2000f8ec0ff */
[----:B------:R-:W-:-:S03]  /*39c0*/  UMOV UR6, 0xff ;  /* 0x000000ff00067882 */ /* 0x000fc60000000000 */
[----:B------:R-:W-:-:S04]  /*39d0*/  USHF.R.U32.HI UR9, URZ, 0x5, UR9 ;  /* 0x00000005ff097899 */ /* 0x000fc80008011609 */
[----:B------:R-:W-:Y:S02]  /*39e0*/  UIADD3 UR8, UPT, UPT, UR9, 0x10, URZ ;  /* 0x0000001009087890 */ /* 0x000fe4000fffe0ff */
[----:B------:R-:W-:Y:S02]  /*39f0*/  USHF.L.U32 UR6, UR6, UR9, URZ ;  /* 0x0000000906067299 */ /* 0x000fe400080006ff */
[----:B---3--:R-:W-:-:S03]  /*3a00*/  ULEA UR4, UR4, UR5, 0x18 ;  /* 0x0000000504047291 */ /* 0x008fc6000f8ec0ff */
[----:B------:R-:W-:Y:S02]  /*3a10*/  UMOV UR5, 0x1 ;  /* 0x0000000100057882 */ /* 0x000fe40000000000 */
[----:B------:R-:W-:-:S04]  /*3a20*/  USHF.L.U32 UR8, UR5, UR8, URZ ;  /* 0x0000000805087299 */ /* 0x000fc800080006ff */
[----:B--2---:R-:W2:Y:S01]  /*3a30*/  LDS R0, [UR4] ;  /* 0x00000004ff007984 */ /* 0x004ea20008000800 */
[----:B------:R-:W-:-:S04]  /*3a40*/  ULOP3.LUT UR8, UR8, UR6, URZ, 0xfc, !UPT ;  /* 0x0000000608087292 */ /* 0x000fc8000f8efcff */
[----:B------:R-:W-:Y:S01]  /*3a50*/  ULOP3.LUT UR6, UR8, 0xffff, URZ, 0xc0, !UPT ;  /* 0x0000ffff08067892 */ /* 0x000fe2000f8ec0ff */
[----:B--2---:R-:W-:-:S13]  /*3a60*/  R2UR UR7, R0 ;  /* 0x00000000000772ca */ /* 0x004fda00000e0000 */
[----:B------:R-:W-:-:S04]  /*3a70*/  ULOP3.LUT UR5, UR8, 0xffff, UR7, 0x80, !UPT ;  /* 0x0000ffff08057892 */ /* 0x000fc8000f8e8007 */
[----:B------:R-:W-:-:S09]  /*3a80*/  UISETP.NE.AND UP0, UPT, UR5, UR6, UPT ;  /* 0x000000060500728c */ /* 0x000fd2000bf05270 */
[----:B------:R-:W-:Y:S05]  /*3a90*/  BRA.U UP0, `(.L_x_30) ;  /* 0x00000001004c7547 */ /* 0x000fea000b800000 */
[----:B------:R-:W-:Y:S02]  /*3aa0*/  USHF.R.U32.HI UR5, URZ, 0x10, UR8 ;  /* 0x00000010ff057899 */ /* 0x000fe40008011608 */
[----:B------:R-:W-:-:S04]  /*3ab0*/  USHF.R.U32.HI UR6, URZ, 0x10, UR7 ;  /* 0x00000010ff067899 */ /* 0x000fc80008011607 */
[----:B------:R-:W-:-:S04]  /*3ac0*/  ULOP3.LUT UR6, UR6, UR5, URZ, 0xc0, !UPT ;  /* 0x0000000506067292 */ /* 0x000fc8000f8ec0ff */
[----:B------:R-:W-:-:S09]  /*3ad0*/  UISETP.NE.AND UP0, UPT, UR6, UR5, UPT ;  /* 0x000000050600728c */ /* 0x000fd2000bf05270 */
[----:B------:R-:W-:Y:S05]  /*3ae0*/  BRA.U UP0, `(.L_x_31) ;  /* 0x00000001002c7547 */ /* 0x000fea000b800000 */
[----:B-1----:R-:W1:Y:S01]  /*3af0*/  S2R R2, SR_LANEID ;  /* 0x0000000000027919 */ /* 0x002e620000000000 */
[----:B------:R-:W-:Y:S01]  /*3b00*/  ULOP3.LUT UR8, URZ, UR8, URZ, 0x33, !UPT ;  /* 0x00000008ff087292 */ /* 0x000fe2000f8e33ff */
[----:B------:R-:W-:Y:S02]  /*3b10*/  VOTEU.ANY UR6, UPT, PT ;  /* 0x0000000000067886 */ /* 0x000fe400038e0100 */
[----:B------:R-:W-:-:S03]  /*3b20*/  UFLO.U32 UR6, UR6 ;  /* 0x00000006000672bd */ /* 0x000fc600080e0000 */
[----:B------:R-:W-:-:S04]  /*3b30*/  IMAD.U32 R0, RZ, RZ, UR8 ;  /* 0x00000008ff007e24 */ /* 0x000fc8000f8e00ff */
[----:B------:R-:W2:Y:S02]  /*3b40*/  REDUX UR5, R0 ;  /* 0x00000000000573c4 */ /* 0x000ea40000000000 */
[----:B------:R3:W-:Y:S01]  /*3b50*/  UTCATOMSWS.AND URZ, UR8 ;  /* 0x0000000800ff79e3 */ /* 0x0007e20008000000 */
[----:B-1----:R-:W-:Y:S02]  /*3b60*/  ISETP.EQ.U32.AND P0, PT, R2, UR6, PT ;  /* 0x0000000602007c0c */ /* 0x002fe4000bf02070 */
[----:B--2---:R-:W-:-:S11]  /*3b70*/  MOV R2, UR5 ;  /* 0x0000000500027c02 */ /* 0x004fd60008000f00 */
[----:B------:R3:W-:Y:S01]  /*3b80*/  @P0 ATOMS.AND RZ, [UR4], R2 ;  /* 0x00000002ffff098c */ /* 0x0007e2000a800004 */
[----:B------:R-:W-:Y:S05]  /*3b90*/  BRA `(.L_x_32) ;  /* 0x0000000000147947 */ /* 0x000fea0003800000 */
.L_x_31:
[----:B-1----:R-:W-:Y:S02]  /*3ba0*/  MOV R2, 0x3bc0 ;  /* 0x00003bc000027802 */ /* 0x002fe40000000f00 */
[----:B------:R-:W-:Y:S05]  /*3bb0*/  CALL.REL.NOINC `($__internal_0_$__cuda_sm10x_tcgen05_guardrail_trap_col_being_dealloced_not_returned_by_alloc) ;  /* 0x0000000000d07944 */ /* 0x000fea0003c00000 */
[----:B------:R-:W-:Y:S05]  /*3bc0*/  BRA `(.L_x_32) ;  /* 0x0000000000087947 */ /* 0x000fea0003800000 */
.L_x_30:
[----:B-1----:R-:W-:Y:S02]  /*3bd0*/  MOV R2, 0x3bf0 ;  /* 0x00003bf000027802 */ /* 0x002fe40000000f00 */
[----:B------:R-:W-:Y:S05]  /*3be0*/  CALL.REL.NOINC `($__internal_2_$__cuda_sm10x_tcgen05_guardrail_trap_unallocated_columns_being_dealloced) ;  /* 0x0000000000dc7944 */ /* 0x000fea0003c00000 */
.L_x_32:
[----:B------:R-:W-:Y:S01]  /*3bf0*/  NOP ;  /* 0x0000000000007918 */ /* 0x000fe20000000000 */
.L_x_29:
[----:B------:R-:W-:-:S04]  /*3c00*/  DEPBAR.LE SB0, 0x0 ;  /* 0x000080000000791a */ /* 0x000fc80000000000 */
[----:B---3--:R-:W-:Y:S05]  /*3c10*/  EXIT ;  /* 0x000000000000794d */ /* 0x008fea0003800000 */
.L_x_6:
[----:B------:R-:W-:Y:S02]  /*3c20*/  MOV R6, UR14 ;  /* 0x0000000e00067c02 */ /* 0x000fe40008000f00 */
[----:B------:R-:W-:Y:S02]  /*3c30*/  MOV R7, UR14 ;  /* 0x0000000e00077c02 */ /* 0x000fe40008000f00 */
[----:B------:R-:W-:-:S07]  /*3c40*/  MOV R0, UR9 ;  /* 0x0000000900007c02 */ /* 0x000fce0008000f00 */
.L_x_33:
[----:B-1----:R1:W2:Y:S02]  /*3c50*/  SYNCS.PHASECHK.TRANS64.TRYWAIT P0, [R0+URZ+0x28], R7 ;  /* 0x00002807000075a7 */ /* 0x0022a400080011ff */
[----:B--2---:R-:W-:Y:S05]  /*3c60*/  @!P0 NANOSLEEP.SYNCS 0x989680 ;  /* 0x009896800000895d */ /* 0x004fea0003900000 */
[----:B------:R-:W2:Y:S02]  /*3c70*/  @!P0 SYNCS.PHASECHK.TRANS64 P0, [R0+URZ+0x28], R7 ;  /* 0x00002807000085a7 */ /* 0x000ea400080010ff */
[----:B--2---:R-:W-:Y:S05]  /*3c80*/  @!P0 BRA `(.L_x_33) ;  /* 0xfffffffc00f08947 */ /* 0x004fea000383ffff */
[----:B------:R-:W-:Y:S05]  /*3c90*/  BRA `(.L_x_5) ;  /* 0xffffffcc00287947 */ /* 0x000fea000383ffff */
.L_x_9:
[----:B------:R-:W-:Y:S02]  /*3ca0*/  MOV R6, UR6 ;  /* 0x0000000600067c02 */ /* 0x000fe40008000f00 */
[----:B------:R-:W-:Y:S02]  /*3cb0*/  MOV R7, UR6 ;  /* 0x0000000600077c02 */ /* 0x000fe40008000f00 */
[----:B------:R-:W-:-:S07]  /*3cc0*/  MOV R0, UR4 ;  /* 0x0000000400007c02 */ /* 0x000fce0008000f00 */
.L_x_34:
[----:B-1----:R1:W5:Y:S02]  /*3cd0*/  SYNCS.PHASECHK.TRANS64.TRYWAIT P0, [R0+URZ+0x28], R7 ;  /* 0x00002807000075a7 */ /* 0x00236400080011ff */
[----:B-----5:R-:W-:Y:S05]  /*3ce0*/  @!P0 NANOSLEEP.SYNCS 0x989680 ;  /* 0x009896800000895d */ /* 0x020fea0003900000 */
[----:B------:R-:W5:Y:S02]  /*3cf0*/  @!P0 SYNCS.PHASECHK.TRANS64 P0, [R0+URZ+0x28], R7 ;  /* 0x00002807000085a7 */ /* 0x000f6400080010ff */
[----:B-----5:R-:W-:Y:S05]  /*3d00*/  @!P0 BRA `(.L_x_34) ;  /* 0xfffffffc00f08947 */ /* 0x020fea000383ffff */
[----:B------:R-:W-:Y:S05]  /*3d10*/  BRA `(.L_x_35) ;  /* 0xffffffd000207947 */ /* 0x000fea000383ffff */
.L_x_12:
[----:B------:R-:W-:Y:S02]  /*3d20*/  MOV R0, UR7 ;  /* 0x0000000700007c02 */ /* 0x000fe40008000f00 */
[-C--:B------:R-:W-:Y:S02]  /*3d30*/  MOV R6, R2.reuse ;  /* 0x0000000200067202 */ /* 0x080fe40000000f00 */
[----:B------:R-:W-:-:S07]  /*3d40*/  MOV R7, R2 ;  /* 0x0000000200077202 */ /* 0x000fce0000000f00 */
.L_x_36:
[----:B-1----:R1:W4:Y:S02]  /*3d50*/  SYNCS.PHASECHK.TRANS64.TRYWAIT P0, [R0+URZ+0x60], R7 ;  /* 0x00006007000075a7 */ /* 0x00232400080011ff */
[----:B----4-:R-:W-:Y:S05]  /*3d60*/  @!P0 NANOSLEEP.SYNCS 0x989680 ;  /* 0x009896800000895d */ /* 0x010fea0003900000 */
[----:B------:R-:W4:Y:S02]  /*3d70*/  @!P0 SYNCS.PHASECHK.TRANS64 P0, [R0+URZ+0x60], R7 ;  /* 0x00006007000085a7 */ /* 0x000f2400080010ff */
[----:B----4-:R-:W-:Y:S05]  /*3d80*/  @!P0 BRA `(.L_x_36) ;  /* 0xfffffffc00f08947 */ /* 0x010fea000383ffff */
[----:B------:R-:W-:Y:S05]  /*3d90*/  BRA `(.L_x_37) ;  /* 0xffffffd000dc7947 */ /* 0x000fea000383ffff */
.L_x_14:
[----:B------:R-:W-:Y:S02]  /*3da0*/  MOV R6, UR11 ;  /* 0x0000000b00067c02 */ /* 0x000fe40008000f00 */
[----:B------:R-:W-:Y:S02]  /*3db0*/  MOV R7, UR11 ;  /* 0x0000000b00077c02 */ /* 0x000fe40008000f00 */
[----:B------:R-:W-:Y:S07]  /*3dc0*/  MOV R0, UR5 ;  /* 0x0000000500007c02 */ /* 0x000fee0008000f00 */
.L_x_38:
[----:B-1----:R1:W4:Y:S02]  /*3dd0*/  SYNCS.PHASECHK.TRANS64.TRYWAIT P1, [R0+URZ], R7 ;  /* 0x00000007000075a7 */ /* 0x00232400080211ff */
[----:B----4-:R-:W-:Y:S05]  /*3de0*/  @!P1 NANOSLEEP.SYNCS 0x989680 ;  /* 0x009896800000995d */ /* 0x010fea0003900000 */
[----:B------:R-:W4:Y:S02]  /*3df0*/  @!P1 SYNCS.PHASECHK.TRANS64 P1, [R0+URZ], R7 ;  /* 0x00000007000095a7 */ /* 0x000f2400080210ff */
[----:B----4-:R-:W-:Y:S05]  /*3e00*/  @!P1 BRA `(.L_x_38) ;  /* 0xfffffffc00f09947 */ /* 0x010fea000383ffff */
[----:B------:R-:W-:Y:S05]  /*3e10*/  BRA `(.L_x_13) ;  /* 0xffffffd400287947 */ /* 0x000fea000383ffff */
.L_x_17:
[----:B----45:R-:W-:Y:S02]  /*3e20*/  MOV R0, UR4 ;  /* 0x0000000400007c02 */ /* 0x030fe40008000f00 */
[----:B------:R-:W-:-:S07]  /*3e30*/  MOV R7, R6 ;  /* 0x0000000600077202 */ /* 0x000fce0000000f00 */
.L_x_39:
[----:B-1----:R1:W4:Y:S02]  /*3e40*/  SYNCS.PHASECHK.TRANS64.TRYWAIT P0, [R0+URZ+0x60], R7 ;  /* 0x00006007000075a7 */ /* 0x00232400080011ff */
[----:B----4-:R-:W-:Y:S05]  /*3e50*/  @!P0 NANOSLEEP.SYNCS 0x989680 ;  /* 0x009896800000895d */ /* 0x010fea0003900000 */
[----:B------:R-:W4:Y:S02]  /*3e60*/  @!P0 SYNCS.PHASECHK.TRANS64 P0, [R0+URZ+0x60], R7 ;  /* 0x00006007000085a7 */ /* 0x000f2400080010ff */
[----:B----4-:R-:W-:Y:S05]  /*3e70*/  @!P0 BRA `(.L_x_39) ;  /* 0xfffffffc00f08947 */ /* 0x010fea000383ffff */
[----:B------:R-:W-:Y:S05]  /*3e80*/  BRA `(.L_x_10) ;  /* 0xffffffd400d07947 */ /* 0x000fea000383ffff */
.L_x_24:
[----:B------:R-:W-:Y:S02]  /*3e90*/  MOV R4, UR11 ;  /* 0x0000000b00047c02 */ /* 0x000fe40008000f00 */
[----:B------:R-:W-:-:S07]  /*3ea0*/  MOV R7, R6 ;  /* 0x0000000600077202 */ /* 0x000fce0000000f00 */
.L_x_40:
[----:B-1----:R1:W2:Y:S02]  /*3eb0*/  SYNCS.PHASECHK.TRANS64.TRYWAIT P0, [R4+URZ+0x50], R7 ;  /* 0x00005007040075a7 */ /* 0x0022a400080011ff */
[----:B--2---:R-:W-:Y:S05]  /*3ec0*/  @!P0 NANOSLEEP.SYNCS 0x989680 ;  /* 0x009896800000895d */ /* 0x004fea0003900000 */
[----:B------:R-:W2:Y:S02]  /*3ed0*/  @!P0 SYNCS.PHASECHK.TRANS64 P0, [R4+URZ+0x50], R7 ;  /* 0x00005007040085a7 */ /* 0x000ea400080010ff */
[----:B--2---:R-:W-:Y:S05]  /*3ee0*/  @!P0 BRA `(.L_x_40) ;  /* 0xfffffffc00f08947 */ /* 0x004fea000383ffff */
[----:B------:R-:W-:Y:S05]  /*3ef0*/  BRA `(.L_x_41) ;  /* 0xffffffdc00f07947 */ /* 0x000fea000383ffff */
        .weak           $__internal_0_$__cuda_sm10x_tcgen05_guardrail_trap_col_being_dealloced_not_returned_by_alloc
        .type           $__internal_0_$__cuda_sm10x_tcgen05_guardrail_trap_col_being_dealloced_not_returned_by_alloc,@function
        .size           $__internal_0_$__cuda_sm10x_tcgen05_guardrail_trap_col_being_dealloced_not_returned_by_alloc,($__internal_1_$__cuda_sm10x_tcgen05_guardrail_trap_phase_invalid_during_alloc - $__internal_0_$__cuda_sm10x_tcgen05_guardrail_trap_col_being_dealloced_not_returned_by_alloc)
$__internal_0_$__cuda_sm10x_tcgen05_guardrail_trap_col_being_dealloced_not_returned_by_alloc:
[----:B------:R-:W-:Y:S05]  /*3f00*/  BPT.TRAP 0x1 ;  /* 0x000000040000795c */ /* 0x000fea0000300000 */
[----:B------:R-:W-:-:S04]  /*3f10*/  HFMA2 R3, -RZ, RZ, 0, 0 ;  /* 0x00000000ff037431 */ /* 0x000fc800000001ff */
[----:B------:R-:W-:Y:S05]  /*3f20*/  RET.REL.NODEC R2 `(kernel_cutlass_kernel_cudnngemm_swigludense_gemm_persistent_swigluPersistentDenseGemmKernel_object_at__TiledMMA_ThrLayoutVMNK11110000_PermutationMNK____MMAAtom_ThrID10_ShapeMNK12812816_TV_0) ;  /* 0xffffffc002347950 */ /* 0x000fea0003c3ffff */
        .weak           $__internal_1_$__cuda_sm10x_tcgen05_guardrail_trap_phase_invalid_during_alloc
        .type           $__internal_1_$__cuda_sm10x_tcgen05_guardrail_trap_phase_invalid_during_alloc,@function
        .size           $__internal_1_$__cuda_sm10x_tcgen05_guardrail_trap_phase_invalid_during_alloc,($__internal_2_$__cuda_sm10x_tcgen05_guardrail_trap_unallocated_columns_being_dealloced - $__internal_1_$__cuda_sm10x_tcgen05_guardrail_trap_phase_invalid_during_alloc)
$__internal_1_$__cuda_sm10x_tcgen05_guardrail_trap_phase_invalid_during_alloc:
[----:B------:R-:W-:Y:S05]  /*3f30*/  BPT.TRAP 0x1 ;  /* 0x000000040000795c */ /* 0x000fea0000300000 */
[----:B------:R-:W-:-:S04]  /*3f40*/  MOV R5, 0x0 ;  /* 0x0000000000057802 */ /* 0x000fc80000000f00 */
[----:B------:R-:W-:Y:S05]  /*3f50*/  RET.REL.NODEC R4 `(kernel_cutlass_kernel_cudnngemm_swigludense_gemm_persistent_swigluPersistentDenseGemmKernel_object_at__TiledMMA_ThrLayoutVMNK11110000_PermutationMNK____MMAAtom_ThrID10_ShapeMNK12812816_TV_0) ;  /* 0xffffffc004287950 */ /* 0x000fea0003c3ffff */
        .weak           $__internal_2_$__cuda_sm10x_tcgen05_guardrail_trap_unallocated_columns_being_dealloced
        .type           $__internal_2_$__cuda_sm10x_tcgen05_guardrail_trap_unallocated_columns_being_dealloced,@function
        .size           $__internal_2_$__cuda_sm10x_tcgen05_guardrail_trap_unallocated_columns_being_dealloced,(.L_x_45 - $__internal_2_$__cuda_sm10x_tcgen05_guardrail_trap_unallocated_columns_being_dealloced)
$__internal_2_$__cuda_sm10x_tcgen05_guardrail_trap_unallocated_columns_being_dealloced:
[----:B------:R-:W-:Y:S05]  /*3f60*/  BPT.TRAP 0x1 ;  /* 0x000000040000795c */ /* 0x000fea0000300000 */
[----:B------:R-:W-:-:S04]  /*3f70*/  HFMA2 R3, -RZ, RZ, 0, 0 ;  /* 0x00000000ff037431 */ /* 0x000fc800000001ff */
[----:B------:R-:W-:Y:S05]  /*3f80*/  RET.REL.NODEC R2 `(kernel_cutlass_kernel_cudnngemm_swigludense_gemm_persistent_swigluPersistentDenseGemmKernel_object_at__TiledMMA_ThrLayoutVMNK11110000_PermutationMNK____MMAAtom_ThrID10_ShapeMNK12812816_TV_0) ;  /* 0xffffffc0021c7950 */ /* 0x000fea0003c3ffff */
.L_x_42:
[----:B------:R-:W-:-:S00]  /*3f90*/  BRA `(.L_x_42) ;  /* 0xfffffffc00fc7947 */ /* 0x000fc0000383ffff */
[----:B------:R-:W-:-:S00]  /*3fa0*/  NOP ;  /* 0x0000000000007918 */ /* 0x000fc00000000000 */
        /* <DEDUP_REMOVED lines=13> */
.L_x_45:


//--------------------- .nv.shared.kernel_cutlass_kernel_cudnngemm_swigludense_gemm_persistent_swigluPersistentDenseGemmKernel_object_at__TiledMMA_ThrLayoutVMNK11110000_PermutationMNK____MMAAtom_ThrID10_ShapeMNK12812816_TV_0 --------------------------
	.section	.nv.shared.kernel_cutlass_kernel_cudnngemm_swigludense_gemm_persistent_swigluPersistentDenseGemmKernel_object_at__TiledMMA_ThrLayoutVMNK11110000_PermutationMNK____MMAAtom_ThrID10_ShapeMNK12812816_TV_0,"aw",@nobits
	.sectionflags	@""
	.align	1024
	.zero		1024


//--------------------- .nv.shared.reserved.0     --------------------------
	.section	.nv.shared.reserved.0,"aw",@nobits
	.align	8
	.weak		__nv_reservedSMEM_offset_0_alias
	.size		__nv_reservedSMEM_offset_0_alias, 0, 64
	.other		__nv_reservedSMEM_offset_0_alias,@"STO_CUDA_RESERVED_SHARED STV_DEFAULT"
__nv_reservedSMEM_offset_0_alias:
	.zero		0
.nv.shared.reserved.0:
	.zero		64
	.weak		__nv_reservedSMEM_allocation_phase
	.type		__nv_reservedSMEM_allocation_phase,@object
	.size		__nv_reservedSMEM_allocation_phase,(.L_0 - __nv_reservedSMEM_allocation_phase)
__nv_reservedSMEM_allocation_phase:
	.zero		1
.L_0:
	.zero		7
	.weak		__nv_reservedSMEM_devtool_atexit_pc
	.type		__nv_reservedSMEM_devtool_atexit_pc,@object
	.size		__nv_reservedSMEM_devtool_atexit_pc,(__nv_reservedSMEM_allocation_mask - __nv_reservedSMEM_devtool_atexit_pc)
__nv_reservedSMEM_devtool_atexit_pc:
	.zero		8
	.weak		__nv_reservedSMEM_allocation_mask
	.type		__nv_reservedSMEM_allocation_mask,@object
	.size		__nv_reservedSMEM_allocation_mask,(.L_2 - __nv_reservedSMEM_allocation_mask)
__nv_reservedSMEM_allocation_mask:
	.zero		4
.L_2:


//--------------------- .nv.constant0.kernel_cutlass_kernel_cudnngemm_swigludense_gemm_persistent_swigluPersistentDenseGemmKernel_object_at__TiledMMA_ThrLayoutVMNK11110000_PermutationMNK____MMAAtom_ThrID10_ShapeMNK12812816_TV_0 --------------------------
	.section	.nv.constant0.kernel_cutlass_kernel_cudnngemm_swigludense_gemm_persistent_swigluPersistentDenseGemmKernel_object_at__TiledMMA_ThrLayoutVMNK11110000_PermutationMNK____MMAAtom_ThrID10_ShapeMNK12812816_TV_0,"a",@progbits
	.sectionflags	@""
	.align	4
.nv.constant0.kernel_cutlass_kernel_cudnngemm_swigludense_gemm_persistent_swigluPersistentDenseGemmKernel_object_at__TiledMMA_ThrLayoutVMNK11110000_PermutationMNK____MMAAtom_ThrID10_ShapeMNK12812816_TV_0:
	.zero		1512


//--------------------- SYMBOLS --------------------------

	.type		.nv.reservedSmem.offset0,@object
	.size		.nv.reservedSmem.offset0,0x4
	.type		.nv.reservedSmem.cap,@object
	.size		.nv.reservedSmem.cap,0x4
